//
// Generated by NVIDIA NVVM Compiler
//
// Compiler Build ID: CL-36424714
// Cuda compilation tools, release 13.0, V13.0.88
// Based on NVVM 20.0.0
//

.version 9.0
.target sm_100
.address_size 64

	// .globl	_Z17propagateAndCheckv
.const .align 8 .b8 devFormula[40];
.global .align 8 .b8 instanceAssignments[4096];
.global .align 4 .b8 assignmentArena[4194304];
.global .align 4 .b8 checkResults[6144];
// _ZZ17propagateAndCheckvE13anyPropagated has been demoted
// _ZZ17propagateAndCheckvE6result has been demoted
.extern .shared .align 16 .b8 sharedMem[];

.visible .entry _Z17propagateAndCheckv()
{
	.reg .pred 	%p<65>;
	.reg .b32 	%r<253>;
	.reg .b64 	%rd<60>;
	// demoted variable
	.shared .align 4 .u32 _ZZ17propagateAndCheckvE13anyPropagated;
	// demoted variable
	.shared .align 4 .b8 _ZZ17propagateAndCheckvE6result[12];
	ld.const.u32 	%r1, [devFormula+8];
	ld.const.u32 	%r2, [devFormula+4];
	mov.u32 	%r251, %tid.x;
	setp.ge.s32 	%p6, %r251, %r2;
	@%p6 bra 	$L__BB0_60;
	mov.u32 	%r4, %ctaid.x;
	ld.const.u32 	%r5, [devFormula];
	ld.const.u64 	%rd1, [devFormula+24];
	ld.const.u64 	%rd2, [devFormula+16];
	ld.const.u64 	%rd17, [devFormula+32];
	cvta.to.global.u64 	%rd3, %rd17;
	mul.wide.u32 	%rd18, %r4, 8;
	mov.u64 	%rd19, instanceAssignments;
	add.s64 	%rd20, %rd19, %rd18;
	ld.global.u64 	%rd21, [%rd20];
	cvta.to.global.u64 	%rd4, %rd21;
	mov.b32 	%r79, 0;
	st.volatile.shared.u32 	[_ZZ17propagateAndCheckvE13anyPropagated], %r79;
	setp.ge.s32 	%p7, %r251, %r1;
	@%p7 bra 	$L__BB0_6;
	add.s32 	%r80, %r251, %r2;
	max.s32 	%r81, %r1, %r80;
	setp.lt.s32 	%p8, %r80, %r1;
	selp.u32 	%r82, 1, 0, %p8;
	add.s32 	%r83, %r80, %r82;
	sub.s32 	%r84, %r81, %r83;
	div.u32 	%r85, %r84, %r2;
	add.s32 	%r6, %r85, %r82;
	and.b32  	%r86, %r6, 3;
	setp.eq.s32 	%p9, %r86, 3;
	mov.u32 	%r220, %r251;
	@%p9 bra 	$L__BB0_5;
	shl.b32 	%r87, %r251, 2;
	mov.u32 	%r88, sharedMem;
	add.s32 	%r218, %r88, %r87;
	shl.b32 	%r8, %r2, 2;
	mul.wide.u32 	%rd22, %r251, 4;
	add.s64 	%rd57, %rd3, %rd22;
	mul.wide.u32 	%rd6, %r2, 4;
	add.s32 	%r89, %r6, 1;
	and.b32  	%r90, %r89, 3;
	neg.s32 	%r217, %r90;
	mov.u32 	%r220, %r251;
$L__BB0_4:
	.pragma "nounroll";
	ld.global.u32 	%r91, [%rd57];
	st.volatile.shared.u32 	[%r218], %r91;
	add.s32 	%r220, %r220, %r2;
	add.s32 	%r218, %r218, %r8;
	add.s64 	%rd57, %rd57, %rd6;
	add.s32 	%r217, %r217, 1;
	setp.ne.s32 	%p10, %r217, 0;
	@%p10 bra 	$L__BB0_4;
$L__BB0_5:
	setp.lt.u32 	%p11, %r6, 3;
	@%p11 bra 	$L__BB0_6;
	bra.uni 	$L__BB0_61;
$L__BB0_6:
	shl.b32 	%r106, %r1, 2;
	mov.u32 	%r107, sharedMem;
	add.s32 	%r17, %r107, %r106;
	setp.ge.s32 	%p13, %r251, %r5;
	@%p13 bra 	$L__BB0_12;
	add.s32 	%r108, %r251, %r2;
	max.s32 	%r109, %r5, %r108;
	setp.lt.s32 	%p14, %r108, %r5;
	selp.u32 	%r110, 1, 0, %p14;
	add.s32 	%r111, %r108, %r110;
	sub.s32 	%r112, %r109, %r111;
	div.u32 	%r113, %r112, %r2;
	add.s32 	%r18, %r113, %r110;
	and.b32  	%r114, %r18, 3;
	setp.eq.s32 	%p15, %r114, 3;
	mov.u32 	%r224, %r251;
	@%p15 bra 	$L__BB0_10;
	shl.b32 	%r115, %r251, 2;
	add.s32 	%r117, %r115, %r106;
	add.s32 	%r222, %r107, %r117;
	shl.b32 	%r20, %r2, 2;
	mul.wide.u32 	%rd31, %r251, 4;
	add.s64 	%rd58, %rd4, %rd31;
	mul.wide.u32 	%rd10, %r2, 4;
	add.s32 	%r119, %r18, 1;
	and.b32  	%r120, %r119, 3;
	neg.s32 	%r221, %r120;
	mov.u32 	%r224, %r251;
$L__BB0_9:
	.pragma "nounroll";
	ld.global.u32 	%r121, [%rd58];
	st.volatile.shared.u32 	[%r222], %r121;
	add.s32 	%r224, %r224, %r2;
	add.s32 	%r222, %r222, %r20;
	add.s64 	%rd58, %rd58, %rd10;
	add.s32 	%r221, %r221, 1;
	setp.ne.s32 	%p16, %r221, 0;
	@%p16 bra 	$L__BB0_9;
$L__BB0_10:
	setp.lt.u32 	%p17, %r18, 3;
	@%p17 bra 	$L__BB0_12;
$L__BB0_11:
	mul.wide.u32 	%rd32, %r224, 4;
	add.s64 	%rd33, %rd4, %rd32;
	ld.global.u32 	%r122, [%rd33];
	shl.b32 	%r123, %r224, 2;
	add.s32 	%r124, %r17, %r123;
	st.volatile.shared.u32 	[%r124], %r122;
	add.s32 	%r125, %r224, %r2;
	mul.wide.u32 	%rd34, %r125, 4;
	add.s64 	%rd35, %rd4, %rd34;
	ld.global.u32 	%r126, [%rd35];
	shl.b32 	%r127, %r2, 2;
	add.s32 	%r128, %r124, %r127;
	st.volatile.shared.u32 	[%r128], %r126;
	add.s32 	%r129, %r125, %r2;
	mul.wide.u32 	%rd36, %r129, 4;
	add.s64 	%rd37, %rd4, %rd36;
	ld.global.u32 	%r130, [%rd37];
	add.s32 	%r131, %r128, %r127;
	st.volatile.shared.u32 	[%r131], %r130;
	add.s32 	%r132, %r129, %r2;
	mul.wide.u32 	%rd38, %r132, 4;
	add.s64 	%rd39, %rd4, %rd38;
	ld.global.u32 	%r133, [%rd39];
	add.s32 	%r134, %r131, %r127;
	st.volatile.shared.u32 	[%r134], %r133;
	add.s32 	%r224, %r132, %r2;
	setp.lt.s32 	%p18, %r224, %r5;
	@%p18 bra 	$L__BB0_11;
$L__BB0_12:
	cvta.to.global.u64 	%rd40, %rd1;
	mul.wide.u32 	%rd41, %r251, 4;
	add.s64 	%rd42, %rd40, %rd41;
	ld.global.u32 	%r137, [%rd42];
	cvta.to.global.u64 	%rd43, %rd2;
	add.s64 	%rd44, %rd43, %rd41;
	ld.global.u32 	%r33, [%rd44];
	shl.b32 	%r138, %r137, 2;
	add.s32 	%r34, %r107, %r138;
	bar.sync 	0;
	mov.b32 	%r235, 0;
$L__BB0_13:
	setp.ne.s32 	%p19, %r235, 0;
	mov.b32 	%r235, 1;
	@%p19 bra 	$L__BB0_29;
	setp.lt.s32 	%p21, %r33, 1;
	mov.b32 	%r235, 0;
	mov.pred 	%p62, 0;
	@%p21 bra 	$L__BB0_24;
	mov.b32 	%r229, 0;
	mov.u32 	%r236, %r229;
$L__BB0_16:
	shl.b32 	%r143, %r229, 2;
	add.s32 	%r144, %r34, %r143;
	ld.shared.u32 	%r40, [%r144];
	setp.lt.s32 	%p22, %r40, 1;
	@%p22 bra 	$L__BB0_18;
	shl.b32 	%r150, %r40, 2;
	add.s32 	%r151, %r17, %r150;
	ld.volatile.shared.u32 	%r235, [%r151+-4];
	bra.uni 	$L__BB0_19;
$L__BB0_18:
	shl.b32 	%r145, %r40, 2;
	xor.b32  	%r146, %r145, -4;
	add.s32 	%r147, %r17, %r146;
	ld.volatile.shared.u32 	%r148, [%r147];
	setp.eq.s32 	%p23, %r148, 2;
	selp.u32 	%r149, 1, 0, %p23;
	setp.eq.s32 	%p24, %r148, 1;
	selp.b32 	%r235, 2, %r149, %p24;
$L__BB0_19:
	mov.pred 	%p61, 0;
	setp.eq.s32 	%p26, %r235, 0;
	@%p26 bra 	$L__BB0_21;
	setp.eq.s32 	%p27, %r235, 1;
	@%p27 bra 	$L__BB0_23;
	bra.uni 	$L__BB0_22;
$L__BB0_21:
	add.s32 	%r44, %r236, 1;
	setp.gt.s32 	%p29, %r236, 0;
	mov.b32 	%r235, 0;
	mov.pred 	%p61, -1;
	mov.u32 	%r236, %r44;
	mov.u32 	%r237, %r40;
	@%p29 bra 	$L__BB0_23;
$L__BB0_22:
	add.s32 	%r229, %r229, 1;
	setp.ne.s32 	%p31, %r229, %r33;
	mov.b32 	%r235, 0;
	mov.pred 	%p61, -1;
	@%p31 bra 	$L__BB0_16;
$L__BB0_23:
	setp.eq.s32 	%p32, %r236, 1;
	and.pred  	%p62, %p61, %p32;
$L__BB0_24:
	not.pred 	%p33, %p62;
	@%p33 bra 	$L__BB0_29;
	setp.lt.s32 	%p34, %r237, 1;
	@%p34 bra 	$L__BB0_27;
	shl.b32 	%r158, %r237, 2;
	add.s32 	%r159, %r17, %r158;
	mov.b32 	%r160, 1;
	st.volatile.shared.u32 	[%r159+-4], %r160;
	bra.uni 	$L__BB0_28;
$L__BB0_27:
	shl.b32 	%r154, %r237, 2;
	xor.b32  	%r155, %r154, -4;
	add.s32 	%r156, %r17, %r155;
	mov.b32 	%r157, 2;
	st.volatile.shared.u32 	[%r156], %r157;
$L__BB0_28:
	mov.b32 	%r162, 1;
	st.volatile.shared.u32 	[_ZZ17propagateAndCheckvE13anyPropagated], %r162;
	mov.b32 	%r235, 0;
$L__BB0_29:
	bar.sync 	0;
	ld.volatile.shared.u32 	%r163, [_ZZ17propagateAndCheckvE13anyPropagated];
	setp.ne.s32 	%p35, %r163, 0;
	@%p35 bra 	$L__BB0_34;
	setp.lt.s32 	%p39, %r33, 1;
	mov.b32 	%r247, -2;
	mov.pred 	%p64, -1;
	mov.b32 	%r246, -1;
	mov.b32 	%r165, 1;
	mov.pred 	%p37, 0;
	mov.pred 	%p63, %p37;
	mov.u32 	%r244, %r235;
	mov.u32 	%r245, %r165;
	@%p39 bra 	$L__BB0_42;
	mov.b32 	%r242, 0;
$L__BB0_32:
	shl.b32 	%r169, %r242, 2;
	add.s32 	%r170, %r34, %r169;
	ld.shared.u32 	%r56, [%r170];
	setp.lt.s32 	%p40, %r56, 1;
	@%p40 bra 	$L__BB0_37;
	shl.b32 	%r176, %r56, 2;
	add.s32 	%r177, %r17, %r176;
	ld.volatile.shared.u32 	%r244, [%r177+-4];
	bra.uni 	$L__BB0_38;
$L__BB0_34:
	setp.ne.s32 	%p36, %r251, 0;
	@%p36 bra 	$L__BB0_36;
	mov.b32 	%r164, 0;
	st.volatile.shared.u32 	[_ZZ17propagateAndCheckvE13anyPropagated], %r164;
$L__BB0_36:
	bar.sync 	0;
	bra.uni 	$L__BB0_13;
$L__BB0_37:
	shl.b32 	%r171, %r56, 2;
	xor.b32  	%r172, %r171, -4;
	add.s32 	%r173, %r17, %r172;
	ld.volatile.shared.u32 	%r174, [%r173];
	setp.eq.s32 	%p41, %r174, 2;
	selp.u32 	%r175, 1, 0, %p41;
	setp.eq.s32 	%p42, %r174, 1;
	selp.b32 	%r244, 2, %r175, %p42;
$L__BB0_38:
	mov.b32 	%r245, 0;
	mov.pred 	%p64, -1;
	setp.eq.s32 	%p44, %r244, 1;
	mov.pred 	%p63, %p64;
	@%p44 bra 	$L__BB0_42;
	setp.ne.s32 	%p45, %r244, 0;
	@%p45 bra 	$L__BB0_41;
	abs.s32 	%r246, %r56;
	mov.pred 	%p47, 0;
	mov.pred 	%p63, %p64;
	mov.u32 	%r244, %r235;
	mov.pred 	%p64, %p47;
	mov.u32 	%r247, %r246;
	bra.uni 	$L__BB0_42;
$L__BB0_41:
	add.s32 	%r242, %r242, 1;
	setp.ne.s32 	%p50, %r242, %r33;
	mov.pred 	%p63, %p37;
	mov.u32 	%r244, %r235;
	mov.u32 	%r245, %r165;
	@%p50 bra 	$L__BB0_32;
$L__BB0_42:
	setp.ne.s32 	%p51, %r251, 0;
	@%p51 bra 	$L__BB0_44;
	st.volatile.shared.u32 	[_ZZ17propagateAndCheckvE6result], %r244;
	st.volatile.shared.u32 	[_ZZ17propagateAndCheckvE6result+4], %r245;
	st.volatile.shared.u32 	[_ZZ17propagateAndCheckvE6result+8], %r246;
$L__BB0_44:
	setp.eq.s32 	%p52, %r251, 0;
	bar.sync 	0;
	@%p52 bra 	$L__BB0_51;
	@%p63 bra 	$L__BB0_47;
	mov.b32 	%r185, 1;
	st.volatile.shared.u32 	[_ZZ17propagateAndCheckvE6result+4], %r185;
$L__BB0_47:
	setp.ne.s32 	%p53, %r244, 0;
	@%p53 bra 	$L__BB0_49;
	mov.b32 	%r186, 0;
	st.volatile.shared.u32 	[_ZZ17propagateAndCheckvE6result], %r186;
$L__BB0_49:
	@%p64 bra 	$L__BB0_51;
	st.volatile.shared.u32 	[_ZZ17propagateAndCheckvE6result+8], %r247;
$L__BB0_51:
	setp.ne.s32 	%p54, %r251, 0;
	bar.sync 	0;
	@%p54 bra 	$L__BB0_53;
	ld.volatile.shared.u32 	%r187, [_ZZ17propagateAndCheckvE6result];
	mul.wide.u32 	%rd45, %r4, 12;
	mov.u64 	%rd46, checkResults;
	add.s64 	%rd47, %rd46, %rd45;
	st.global.u32 	[%rd47], %r187;
	ld.volatile.shared.u32 	%r188, [_ZZ17propagateAndCheckvE6result+4];
	st.global.u32 	[%rd47+4], %r188;
	ld.volatile.shared.u32 	%r189, [_ZZ17propagateAndCheckvE6result+8];
	st.global.u32 	[%rd47+8], %r189;
$L__BB0_53:
	setp.ge.s32 	%p55, %r251, %r5;
	@%p55 bra 	$L__BB0_60;
	add.s32 	%r190, %r251, %r2;
	max.s32 	%r191, %r5, %r190;
	setp.lt.s32 	%p56, %r190, %r5;
	selp.u32 	%r192, 1, 0, %p56;
	add.s32 	%r193, %r190, %r192;
	sub.s32 	%r194, %r191, %r193;
	div.u32 	%r195, %r194, %r2;
	add.s32 	%r66, %r195, %r192;
	and.b32  	%r196, %r66, 3;
	setp.eq.s32 	%p57, %r196, 3;
	@%p57 bra 	$L__BB0_57;
	add.s64 	%rd59, %rd4, %rd41;
	mul.wide.u32 	%rd14, %r2, 4;
	shl.b32 	%r197, %r251, 2;
	add.s32 	%r199, %r197, %r106;
	add.s32 	%r249, %r107, %r199;
	shl.b32 	%r68, %r2, 2;
	add.s32 	%r201, %r66, 1;
	and.b32  	%r202, %r201, 3;
	neg.s32 	%r248, %r202;
$L__BB0_56:
	.pragma "nounroll";
	ld.volatile.shared.u32 	%r203, [%r249];
	st.global.u32 	[%rd59], %r203;
	add.s32 	%r251, %r251, %r2;
	add.s64 	%rd59, %rd59, %rd14;
	add.s32 	%r249, %r249, %r68;
	add.s32 	%r248, %r248, 1;
	setp.ne.s32 	%p58, %r248, 0;
	@%p58 bra 	$L__BB0_56;
$L__BB0_57:
	setp.lt.u32 	%p59, %r66, 3;
	@%p59 bra 	$L__BB0_60;
	shl.b32 	%r208, %r2, 2;
$L__BB0_59:
	shl.b32 	%r204, %r251, 2;
	add.s32 	%r205, %r17, %r204;
	ld.volatile.shared.u32 	%r206, [%r205];
	mul.wide.u32 	%rd49, %r251, 4;
	add.s64 	%rd50, %rd4, %rd49;
	st.global.u32 	[%rd50], %r206;
	add.s32 	%r207, %r251, %r2;
	add.s32 	%r209, %r205, %r208;
	ld.volatile.shared.u32 	%r210, [%r209];
	mul.wide.u32 	%rd51, %r207, 4;
	add.s64 	%rd52, %rd4, %rd51;
	st.global.u32 	[%rd52], %r210;
	add.s32 	%r211, %r207, %r2;
	add.s32 	%r212, %r209, %r208;
	ld.volatile.shared.u32 	%r213, [%r212];
	mul.wide.u32 	%rd53, %r211, 4;
	add.s64 	%rd54, %rd4, %rd53;
	st.global.u32 	[%rd54], %r213;
	add.s32 	%r214, %r211, %r2;
	add.s32 	%r215, %r212, %r208;
	ld.volatile.shared.u32 	%r216, [%r215];
	mul.wide.u32 	%rd55, %r214, 4;
	add.s64 	%rd56, %rd4, %rd55;
	st.global.u32 	[%rd56], %r216;
	add.s32 	%r251, %r214, %r2;
	setp.lt.s32 	%p60, %r251, %r5;
	@%p60 bra 	$L__BB0_59;
$L__BB0_60:
	ret;
$L__BB0_61:
	mul.wide.u32 	%rd23, %r220, 4;
	add.s64 	%rd24, %rd3, %rd23;
	ld.global.u32 	%r92, [%rd24];
	shl.b32 	%r93, %r220, 2;
	mov.u32 	%r94, sharedMem;
	add.s32 	%r95, %r94, %r93;
	st.volatile.shared.u32 	[%r95], %r92;
	add.s32 	%r96, %r220, %r2;
	mul.wide.u32 	%rd25, %r96, 4;
	add.s64 	%rd26, %rd3, %rd25;
	ld.global.u32 	%r97, [%rd26];
	shl.b32 	%r98, %r2, 2;
	add.s32 	%r99, %r95, %r98;
	st.volatile.shared.u32 	[%r99], %r97;
	add.s32 	%r100, %r96, %r2;
	mul.wide.u32 	%rd27, %r100, 4;
	add.s64 	%rd28, %rd3, %rd27;
	ld.global.u32 	%r101, [%rd28];
	add.s32 	%r102, %r99, %r98;
	st.volatile.shared.u32 	[%r102], %r101;
	add.s32 	%r103, %r100, %r2;
	mul.wide.u32 	%rd29, %r103, 4;
	add.s64 	%rd30, %rd3, %rd29;
	ld.global.u32 	%r104, [%rd30];
	add.s32 	%r105, %r102, %r98;
	st.volatile.shared.u32 	[%r105], %r104;
	add.s32 	%r220, %r103, %r2;
	setp.lt.s32 	%p12, %r220, %r1;
	@%p12 bra 	$L__BB0_61;
	bra.uni 	$L__BB0_6;

}


// ===== COMPILED SASS (sm_100) =====

	.target	sm_100

	.elftype	@"ET_EXEC"


//--------------------- .note.nv.tkinfo           --------------------------
	.section	.note.nv.tkinfo,"",@"SHT_NOTE"
	.sectionflags	@"SHF_NOTE_NV_TKINFO"
	.tkinfo
        /*0018*/ 	.word	0x00000002
        /*0030*/ 	.string	""
        /*0030*/ 	.string	"ptxas"
        /*0030*/ 	.string	"Cuda compilation tools, release 13.0, V13.0.88"
        /*0030*/ 	.string	"Build cuda_13.0.r13.0/compiler.36424714_0"
        /*0030*/ 	.string	"-arch sm_100 -m 64 "



//--------------------- .note.nv.cuinfo           --------------------------
	.section	.note.nv.cuinfo,"",@"SHT_NOTE"
	.sectionflags	@"SHF_NOTE_NV_CUINFO"
        /*0018*/ 	.short	0x0002
        /*001a*/ 	.short	0x0064
        /*001c*/ 	.short	0x0082
	.zero		2


//--------------------- .nv.info                  --------------------------
	.section	.nv.info,"",@"SHT_CUDA_INFO"
	.align	4


	//----- nvinfo : EIATTR_REGCOUNT
	.align		4
        /*0000*/ 	.byte	0x04, 0x2f
        /*0002*/ 	.short	(.L_5 - .L_4)
	.align		4
.L_4:
        /*0004*/ 	.word	index@(_Z17propagateAndCheckv)
        /*0008*/ 	.word	0x0000001e


	//----- nvinfo : EIATTR_FRAME_SIZE
	.align		4
.L_5:
        /*000c*/ 	.byte	0x04, 0x11
        /*000e*/ 	.short	(.L_7 - .L_6)
	.align		4
.L_6:
        /*0010*/ 	.word	index@(_Z17propagateAndCheckv)
        /*0014*/ 	.word	0x00000000


	//----- nvinfo : EIATTR_MIN_STACK_SIZE
	.align		4
.L_7:
        /*0018*/ 	.byte	0x04, 0x12
        /*001a*/ 	.short	(.L_9 - .L_8)
	.align		4
.L_8:
        /*001c*/ 	.word	index@(_Z17propagateAndCheckv)
        /*0020*/ 	.word	0x00000000
.L_9:


//--------------------- .nv.compat                --------------------------
	.section	.nv.compat,"",@"SHT_CUDA_COMPAT_INFO"
	.align	4
        /*0000*/ 	.byte	0x02, 0x09, 0x00, 0x00, 0x02, 0x02, 0x01, 0x00, 0x02, 0x05, 0x05, 0x00, 0x03, 0x07, 0x01, 0x01
        /*0010*/ 	.byte	0x02, 0x03, 0x00, 0x00, 0x02, 0x06, 0x01, 0x00, 0x04, 0x0b, 0x08, 0x00, 0x09, 0x00, 0x00, 0x00
        /*0020*/ 	.byte	0x00, 0x00, 0x00, 0x00


//--------------------- .nv.info._Z17propagateAndCheckv --------------------------
	.section	.nv.info._Z17propagateAndCheckv,"",@"SHT_CUDA_INFO"
	.sectionflags	@""
	.align	4


	//----- nvinfo : EIATTR_CUDA_API_VERSION
	.align		4
        /*0000*/ 	.byte	0x04, 0x37
        /*0002*/ 	.short	(.L_11 - .L_10)
.L_10:
        /*0004*/ 	.word	0x00000082


	//----- nvinfo : EIATTR_SPARSE_MMA_MASK
	.align		4
.L_11:
        /*0008*/ 	.byte	0x03, 0x50
        /*000a*/ 	.short	0x0000


	//----- nvinfo : EIATTR_MAXREG_COUNT
	.align		4
        /*000c*/ 	.byte	0x03, 0x1b
        /*000e*/ 	.short	0x00ff


	//----- nvinfo : EIATTR_NUM_BARRIERS
	.align		4
        /*0010*/ 	.byte	0x02, 0x4c
        /*0012*/ 	.byte	0x01
	.zero		1


	//----- nvinfo : EIATTR_MERCURY_ISA_VERSION
	.align		4
        /*0014*/ 	.byte	0x03, 0x5f
        /*0016*/ 	.short	0x0101


	//----- nvinfo : EIATTR_VRC_CTA_INIT_COUNT
	.align		4
        /*0018*/ 	.byte	0x02, 0x4a
	.zero		1
	.zero		1


	//----- nvinfo : EIATTR_EXIT_INSTR_OFFSETS
	.align		4
        /*001c*/ 	.byte	0x04, 0x1c
        /*001e*/ 	.short	(.L_13 - .L_12)


	//   ....[0]....
.L_12:
        /*0020*/ 	.word	0x00000040


	//   ....[1]....
        /*0024*/ 	.word	0x00001560


	//   ....[2]....
        /*0028*/ 	.word	0x00001840


	//   ....[3]....
        /*002c*/ 	.word	0x000019b0


	//----- nvinfo : EIATTR_CRS_STACK_SIZE
	.align		4
.L_13:
        /*0030*/ 	.byte	0x04, 0x1e
        /*0032*/ 	.short	(.L_15 - .L_14)
.L_14:
        /*0034*/ 	.word	0x00000000


	//----- nvinfo : EIATTR_SW_WAR
	.align		4
.L_15:
        /*0038*/ 	.byte	0x04, 0x36
        /*003a*/ 	.short	(.L_17 - .L_16)
.L_16:
        /*003c*/ 	.word	0x00000008
.L_17:


//--------------------- .nv.callgraph             --------------------------
	.section	.nv.callgraph,"",@"SHT_CUDA_CALLGRAPH"
	.align	4
	.sectionentsize	8
	.align		4
        /*0000*/ 	.word	0x00000000
	.align		4
        /*0004*/ 	.word	0xffffffff
	.align		4
        /*0008*/ 	.word	0x00000000
	.align		4
        /*000c*/ 	.word	0xfffffffe
	.align		4
        /*0010*/ 	.word	0x00000000
	.align		4
        /*0014*/ 	.word	0xfffffffd
	.align		4
        /*0018*/ 	.word	0x00000000
	.align		4
        /*001c*/ 	.word	0xfffffffc


//--------------------- .nv.constant3             --------------------------
	.section	.nv.constant3,"a",@progbits
	.align	8
.nv.constant3:
	.type		devFormula,@object
	.size		devFormula,(.L_0 - devFormula)
devFormula:
	.zero		40
.L_0:


//--------------------- .nv.constant4             --------------------------
	.section	.nv.constant4,"a",@progbits
	.align	8
	.align		8
.nv.constant4:
        /*0000*/ 	.dword	instanceAssignments
	.align		8
        /*0008*/ 	.dword	assignmentArena
	.align		8
        /*0010*/ 	.dword	checkResults


//--------------------- .text._Z17propagateAndCheckv --------------------------
	.section	.text._Z17propagateAndCheckv,"ax",@progbits
	.align	128
        .global         _Z17propagateAndCheckv
        .type           _Z17propagateAndCheckv,@function
        .size           _Z17propagateAndCheckv,(.L_x_37 - _Z17propagateAndCheckv)
        .other          _Z17propagateAndCheckv,@"STO_CUDA_ENTRY STV_DEFAULT"
_Z17propagateAndCheckv:
.text._Z17propagateAndCheckv:
[----:B------:R-:W-:Y:S01]  /*0000*/  LDC R1, c[0x0][0x37c] ;  /* 0x0000df00ff017b82 */ /* 0x000fe20000000800 */
[----:B------:R-:W0:Y:S07]  /*0010*/  S2R R5, SR_TID.X ;  /* 0x0000000000057919 */ /* 0x000e2e0000002100 */
[----:B------:R-:W0:Y:S02]  /*0020*/  LDC R4, c[0x3][0x4] ;  /* 0x00c00100ff047b82 */ /* 0x000e240000000800 */
[----:B0-----:R-:W-:-:S13]  /*0030*/  ISETP.GE.AND P0, PT, R5, R4, PT ;  /* 0x000000040500720c */ /* 0x001fda0003f06270 */
[----:B------:R-:W-:Y:S05]  /*0040*/  @P0 EXIT ;  /* 0x000000000000094d */ /* 0x000fea0003800000 */
[----:B------:R-:W0:Y:S01]  /*0050*/  S2R R0, SR_CTAID.X ;  /* 0x0000000000007919 */ /* 0x000e220000002500 */
[----:B------:R-:W0:Y:S01]  /*0060*/  LDC.64 R2, c[0x4][RZ] ;  /* 0x01000000ff027b82 */ /* 0x000e220000000a00 */
[----:B------:R-:W1:Y:S01]  /*0070*/  LDCU.64 UR10, c[0x0][0x358] ;  /* 0x00006b00ff0a77ac */ /* 0x000e620008000a00 */
[----:B------:R-:W2:Y:S01]  /*0080*/  LDCU UR7, c[0x3][0x8] ;  /* 0x00c00100ff0777ac */ /* 0x000ea20008000800 */
[----:B0-----:R-:W-:-:S06]  /*0090*/  IMAD.WIDE.U32 R2, R0, 0x8, R2 ;  /* 0x0000000800027825 */ /* 0x001fcc00078e0002 */
[----:B-1----:R-:W5:Y:S01]  /*00a0*/  LDG.E.64 R2, desc[UR10][R2.64] ;  /* 0x0000000a02027981 */ /* 0x002f62000c1e1b00 */
[----:B------:R-:W0:Y:S01]  /*00b0*/  S2UR UR6, SR_CgaCtaId ;  /* 0x00000000000679c3 */ /* 0x000e220000008800 */
[----:B--2---:R-:W-:Y:S01]  /*00c0*/  ISETP.GE.AND P0, PT, R5, UR7, PT ;  /* 0x0000000705007c0c */ /* 0x004fe2000bf06270 */
[----:B------:R-:W-:Y:S01]  /*00d0*/  UMOV UR4, 0x400 ;  /* 0x0000040000047882 */ /* 0x000fe20000000000 */
[----:B------:R-:W-:Y:S01]  /*00e0*/  BSSY.RECONVERGENT B0, `(.L_x_0) ;  /* 0x0000050000007945 */ /* 0x000fe20003800200 */
[----:B0-----:R-:W-:-:S09]  /*00f0*/  ULEA UR5, UR6, UR4, 0x18 ;  /* 0x0000000406057291 */ /* 0x001fd2000f8ec0ff */
[----:B------:R-:W-:Y:S01]  /*0100*/  STS [UR5], RZ ;  /* 0x000000ffff007988 */ /* 0x000fe20008000805 */
[----:B------:R-:W-:Y:S05]  /*0110*/  @P0 BRA `(.L_x_1) ;  /* 0x0000000400300947 */ /* 0x000fea0003800000 */
[----:B------:R-:W0:Y:S01]  /*0120*/  I2F.U32.RP R11, R4 ;  /* 0x00000004000b7306 */ /* 0x000e220000209000 */
[----:B------:R-:W-:Y:S01]  /*0130*/  IMAD.IADD R8, R5, 0x1, R4 ;  /* 0x0000000105087824 */ /* 0x000fe200078e0204 */
[----:B------:R-:W-:Y:S01]  /*0140*/  ISETP.NE.U32.AND P2, PT, R4, RZ, PT ;  /* 0x000000ff0400720c */ /* 0x000fe20003f45070 */
[----:B------:R-:W-:Y:S03]  /*0150*/  BSSY.RECONVERGENT B1, `(.L_x_2) ;  /* 0x000002c000017945 */ /* 0x000fe60003800200 */
[C---:B------:R-:W-:Y:S02]  /*0160*/  ISETP.GE.AND P0, PT, R8.reuse, UR7, PT ;  /* 0x0000000708007c0c */ /* 0x040fe4000bf06270 */
[----:B------:R-:W-:Y:S02]  /*0170*/  VIMNMX R9, PT, PT, R8, UR7, !PT ;  /* 0x0000000708097c48 */ /* 0x000fe4000ffe0100 */
[----:B------:R-:W-:-:S04]  /*0180*/  SEL R10, RZ, 0x1, P0 ;  /* 0x00000001ff0a7807 */ /* 0x000fc80000000000 */
[----:B------:R-:W-:Y:S01]  /*0190*/  IADD3 R9, PT, PT, R9, -R8, -R10 ;  /* 0x8000000809097210 */ /* 0x000fe20007ffe80a */
[----:B0-----:R-:W0:Y:S02]  /*01a0*/  MUFU.RCP R11, R11 ;  /* 0x0000000b000b7308 */ /* 0x001e240000001000 */
[----:B0-----:R-:W-:-:S06]  /*01b0*/  VIADD R6, R11, 0xffffffe ;  /* 0x0ffffffe0b067836 */ /* 0x001fcc0000000000 */
[----:B------:R0:W1:Y:S02]  /*01c0*/  F2I.FTZ.U32.TRUNC.NTZ R7, R6 ;  /* 0x0000000600077305 */ /* 0x000064000021f000 */
[----:B0-----:R-:W-:Y:S02]  /*01d0*/  IMAD.MOV.U32 R6, RZ, RZ, RZ ;  /* 0x000000ffff067224 */ /* 0x001fe400078e00ff */
[----:B-1----:R-:W-:-:S04]  /*01e0*/  IMAD.MOV R13, RZ, RZ, -R7 ;  /* 0x000000ffff0d7224 */ /* 0x002fc800078e0a07 */
[----:B------:R-:W-:-:S04]  /*01f0*/  IMAD R13, R13, R4, RZ ;  /* 0x000000040d0d7224 */ /* 0x000fc800078e02ff */
[----:B------:R-:W-:-:S06]  /*0200*/  IMAD.HI.U32 R12, R7, R13, R6 ;  /* 0x0000000d070c7227 */ /* 0x000fcc00078e0006 */
[----:B------:R-:W-:-:S04]  /*0210*/  IMAD.HI.U32 R7, R12, R9, RZ ;  /* 0x000000090c077227 */ /* 0x000fc800078e00ff */
[----:B------:R-:W-:-:S04]  /*0220*/  IMAD.MOV R6, RZ, RZ, -R7 ;  /* 0x000000ffff067224 */ /* 0x000fc800078e0a07 */
[----:B------:R-:W-:-:S05]  /*0230*/  IMAD R9, R4, R6, R9 ;  /* 0x0000000604097224 */ /* 0x000fca00078e0209 */
[----:B------:R-:W-:-:S13]  /*0240*/  ISETP.GE.U32.AND P0, PT, R9, R4, PT ;  /* 0x000000040900720c */ /* 0x000fda0003f06070 */
[----:B------:R-:W-:Y:S01]  /*0250*/  @P0 IMAD.IADD R9, R9, 0x1, -R4 ;  /* 0x0000000109090824 */ /* 0x000fe200078e0a04 */
[----:B------:R-:W-:-:S04]  /*0260*/  @P0 IADD3 R7, PT, PT, R7, 0x1, RZ ;  /* 0x0000000107070810 */ /* 0x000fc80007ffe0ff */
[----:B------:R-:W-:Y:S01]  /*0270*/  ISETP.GE.U32.AND P1, PT, R9, R4, PT ;  /* 0x000000040900720c */ /* 0x000fe20003f26070 */
[----:B------:R-:W-:-:S12]  /*0280*/  IMAD.MOV.U32 R9, RZ, RZ, R5 ;  /* 0x000000ffff097224 */ /* 0x000fd800078e0005 */
[----:B------:R-:W-:Y:S01]  /*0290*/  @P1 VIADD R7, R7, 0x1 ;  /* 0x0000000107071836 */ /* 0x000fe20000000000 */
[----:B------:R-:W-:-:S05]  /*02a0*/  @!P2 LOP3.LUT R7, RZ, R4, RZ, 0x33, !PT ;  /* 0x00000004ff07a212 */ /* 0x000fca00078e33ff */
[----:B------:R-:W-:-:S05]  /*02b0*/  IMAD.IADD R8, R10, 0x1, R7 ;  /* 0x000000010a087824 */ /* 0x000fca00078e0207 */
[C---:B------:R-:W-:Y:S02]  /*02c0*/  LOP3.LUT R6, R8.reuse, 0x3, RZ, 0xc0, !PT ;  /* 0x0000000308067812 */ /* 0x040fe400078ec0ff */
[----:B------:R-:W-:Y:S02]  /*02d0*/  ISETP.GE.U32.AND P1, PT, R8, 0x3, PT ;  /* 0x000000030800780c */ /* 0x000fe40003f26070 */
[----:B------:R-:W-:-:S13]  /*02e0*/  ISETP.NE.AND P0, PT, R6, 0x3, PT ;  /* 0x000000030600780c */ /* 0x000fda0003f05270 */
[----:B------:R-:W-:Y:S05]  /*02f0*/  @!P0 BRA `(.L_x_3) ;  /* 0x0000000000448947 */ /* 0x000fea0003800000 */
[----:B------:R-:W0:Y:S01]  /*0300*/  LDC.64 R6, c[0x3][0x20] ;  /* 0x00c00800ff067b82 */ /* 0x000e220000000a00 */
[----:B------:R-:W-:Y:S01]  /*0310*/  UIADD3 UR5, UPT, UPT, UR4, 0x10, URZ ;  /* 0x0000001004057890 */ /* 0x000fe2000fffe0ff */
[----:B------:R-:W-:Y:S02]  /*0320*/  VIADD R8, R8, 0x1 ;  /* 0x0000000108087836 */ /* 0x000fe40000000000 */
[----:B------:R-:W-:Y:S01]  /*0330*/  IMAD.MOV.U32 R9, RZ, RZ, R5 ;  /* 0x000000ffff097224 */ /* 0x000fe200078e0005 */
[----:B------:R-:W-:Y:S02]  /*0340*/  ULEA UR5, UR6, UR5, 0x18 ;  /* 0x0000000506057291 */ /* 0x000fe4000f8ec0ff */
[----:B------:R-:W-:-:S04]  /*0350*/  LOP3.LUT R8, R8, 0x3, RZ, 0xc0, !PT ;  /* 0x0000000308087812 */ /* 0x000fc800078ec0ff */
[----:B------:R-:W-:Y:S02]  /*0360*/  IADD3 R8, PT, PT, -R8, RZ, RZ ;  /* 0x000000ff08087210 */ /* 0x000fe40007ffe1ff */
[C---:B------:R-:W-:Y:S01]  /*0370*/  LEA R11, R5.reuse, UR5, 0x2 ;  /* 0x00000005050b7c11 */ /* 0x040fe2000f8e10ff */
[----:B0-----:R-:W-:-:S07]  /*0380*/  IMAD.WIDE.U32 R6, R5, 0x4, R6 ;  /* 0x0000000405067825 */ /* 0x001fce00078e0006 */
.L_x_4:
[----:B------:R0:W2:Y:S01]  /*0390*/  LDG.E R10, desc[UR10][R6.64] ;  /* 0x0000000a060a7981 */ /* 0x0000a2000c1e1900 */
[----:B------:R-:W-:Y:S02]  /*03a0*/  VIADD R8, R8, 0x1 ;  /* 0x0000000108087836 */ /* 0x000fe40000000000 */
[----:B------:R-:W-:-:S03]  /*03b0*/  IMAD.IADD R9, R9, 0x1, R4 ;  /* 0x0000000109097824 */ /* 0x000fc600078e0204 */
[----:B------:R-:W-:Y:S01]  /*03c0*/  ISETP.NE.AND P0, PT, R8, RZ, PT ;  /* 0x000000ff0800720c */ /* 0x000fe20003f05270 */
[C---:B0-----:R-:W-:Y:S01]  /*03d0*/  IMAD.WIDE.U32 R6, R4.reuse, 0x4, R6 ;  /* 0x0000000404067825 */ /* 0x041fe200078e0006 */
[----:B--2---:R0:W-:Y:S03]  /*03e0*/  STS [R11], R10 ;  /* 0x0000000a0b007388 */ /* 0x0041e60000000800 */
[----:B0-----:R-:W-:-:S08]  /*03f0*/  IMAD R11, R4, 0x4, R11 ;  /* 0x00000004040b7824 */ /* 0x001fd000078e020b */
[----:B------:R-:W-:Y:S05]  /*0400*/  @P0 BRA `(.L_x_4) ;  /* 0xfffffffc00e00947 */ /* 0x000fea000383ffff */
.L_x_3:
[----:B------:R-:W-:Y:S05]  /*0410*/  BSYNC.RECONVERGENT B1 ;  /* 0x0000000000017941 */ /* 0x000fea0003800200 */
.L_x_2:
[----:B------:R-:W-:Y:S05]  /*0420*/  @!P1 BRA `(.L_x_1) ;  /* 0x00000000006c9947 */ /* 0x000fea0003800000 */
[----:B------:R-:W0:Y:S01]  /*0430*/  S2R R8, SR_CgaCtaId ;  /* 0x0000000000087919 */ /* 0x000e220000008800 */
[----:B------:R-:W1:Y:S01]  /*0440*/  LDC.64 R6, c[0x3][0x20] ;  /* 0x00c00800ff067b82 */ /* 0x000e620000000a00 */
[----:B------:R-:W-:-:S06]  /*0450*/  UIADD3 UR5, UPT, UPT, UR4, 0x10, URZ ;  /* 0x0000001004057890 */ /* 0x000fcc000fffe0ff */
[----:B------:R-:W-:-:S05]  /*0460*/  IMAD.U32 R11, RZ, RZ, UR5 ;  /* 0x00000005ff0b7e24 */ /* 0x000fca000f8e00ff */
[----:B0-----:R-:W-:-:S07]  /*0470*/  LEA R8, R8, R11, 0x18 ;  /* 0x0000000b08087211 */ /* 0x001fce00078ec0ff */
.L_x_5:
[C---:B------:R-:W-:Y:S02]  /*0480*/  IMAD.IADD R15, R9.reuse, 0x1, R4 ;  /* 0x00000001090f7824 */ /* 0x040fe400078e0204 */
[----:B01----:R-:W-:-:S03]  /*0490*/  IMAD.WIDE.U32 R12, R9, 0x4, R6 ;  /* 0x00000004090c7825 */ /* 0x003fc600078e0006 */
[C---:B------:R-:W-:Y:S01]  /*04a0*/  IADD3 R17, PT, PT, R15.reuse, R4, RZ ;  /* 0x000000040f117210 */ /* 0x040fe20007ffe0ff */
[----:B------:R-:W-:Y:S02]  /*04b0*/  IMAD.WIDE.U32 R14, R15, 0x4, R6 ;  /* 0x000000040f0e7825 */ /* 0x000fe400078e0006 */
[----:B------:R-:W2:Y:S02]  /*04c0*/  LDG.E R12, desc[UR10][R12.64] ;  /* 0x0000000a0c0c7981 */ /* 0x000ea4000c1e1900 */
[C---:B------:R-:W-:Y:S02]  /*04d0*/  IMAD.IADD R25, R17.reuse, 0x1, R4 ;  /* 0x0000000111197824 */ /* 0x040fe400078e0204 */
[--C-:B------:R-:W-:Y:S01]  /*04e0*/  IMAD.WIDE.U32 R16, R17, 0x4, R6.reuse ;  /* 0x0000000411107825 */ /* 0x100fe200078e0006 */
[----:B------:R-:W3:Y:S03]  /*04f0*/  LDG.E R14, desc[UR10][R14.64] ;  /* 0x0000000a0e0e7981 */ /* 0x000ee6000c1e1900 */
[----:B------:R-:W-:-:S02]  /*0500*/  IMAD.WIDE.U32 R10, R25, 0x4, R6 ;  /* 0x00000004190a7825 */ /* 0x000fc400078e0006 */
[----:B------:R-:W4:Y:S04]  /*0510*/  LDG.E R16, desc[UR10][R16.64] ;  /* 0x0000000a10107981 */ /* 0x000f28000c1e1900 */
[----:B------:R-:W4:Y:S01]  /*0520*/  LDG.E R10, desc[UR10][R10.64] ;  /* 0x0000000a0a0a7981 */ /* 0x000f22000c1e1900 */
[----:B------:R-:W-:-:S04]  /*0530*/  IMAD R19, R9, 0x4, R8 ;  /* 0x0000000409137824 */ /* 0x000fc800078e0208 */
[----:B------:R-:W-:-:S04]  /*0540*/  IMAD R21, R4, 0x4, R19 ;  /* 0x0000000404157824 */ /* 0x000fc800078e0213 */
[----:B------:R-:W-:-:S04]  /*0550*/  IMAD R23, R4, 0x4, R21 ;  /* 0x0000000404177824 */ /* 0x000fc800078e0215 */
[----:B------:R-:W-:Y:S01]  /*0560*/  IMAD R27, R4, 0x4, R23 ;  /* 0x00000004041b7824 */ /* 0x000fe200078e0217 */
[----:B------:R-:W-:-:S04]  /*0570*/  IADD3 R9, PT, PT, R25, R4, RZ ;  /* 0x0000000419097210 */ /* 0x000fc80007ffe0ff */
[----:B------:R-:W-:Y:S01]  /*0580*/  ISETP.GE.AND P0, PT, R9, UR7, PT ;  /* 0x0000000709007c0c */ /* 0x000fe2000bf06270 */
[----:B--2---:R0:W-:Y:S04]  /*0590*/  STS [R19], R12 ;  /* 0x0000000c13007388 */ /* 0x0041e80000000800 */
[----:B---3--:R0:W-:Y:S04]  /*05a0*/  STS [R21], R14 ;  /* 0x0000000e15007388 */ /* 0x0081e80000000800 */
[----:B----4-:R0:W-:Y:S04]  /*05b0*/  STS [R23], R16 ;  /* 0x0000001017007388 */ /* 0x0101e80000000800 */
[----:B------:R0:W-:Y:S01]  /*05c0*/  STS [R27], R10 ;  /* 0x0000000a1b007388 */ /* 0x0001e20000000800 */
[----:B------:R-:W-:Y:S05]  /*05d0*/  @!P0 BRA `(.L_x_5) ;  /* 0xfffffffc00a88947 */ /* 0x000fea000383ffff */
.L_x_1:
[----:B------:R-:W-:Y:S05]  /*05e0*/  BSYNC.RECONVERGENT B0 ;  /* 0x0000000000007941 */ /* 0x000fea0003800200 */
.L_x_0:
[----:B------:R-:W1:Y:S01]  /*05f0*/  LDCU UR9, c[0x3][URZ] ;  /* 0x00c00000ff0977ac */ /* 0x000e620008000800 */
[----:B------:R-:W-:Y:S01]  /*0600*/  BSSY.RECONVERGENT B0, `(.L_x_6) ;  /* 0x000004c000007945 */ /* 0x000fe20003800200 */
[----:B------:R-:W-:Y:S02]  /*0610*/  UIADD3 UR5, UPT, UPT, UR4, 0x10, URZ ;  /* 0x0000001004057890 */ /* 0x000fe4000fffe0ff */
[----:B------:R-:W-:Y:S02]  /*0620*/  USHF.L.U32 UR4, UR7, 0x2, URZ ;  /* 0x0000000207047899 */ /* 0x000fe400080006ff */
[----:B------:R-:W-:-:S04]  /*0630*/  ULEA UR5, UR6, UR5, 0x18 ;  /* 0x0000000506057291 */ /* 0x000fc8000f8ec0ff */
[----:B------:R-:W-:Y:S01]  /*0640*/  UIADD3 UR8, UPT, UPT, UR5, UR4, URZ ;  /* 0x0000000405087290 */ /* 0x000fe2000fffe0ff */
[----:B-1----:R-:W-:-:S13]  /*0650*/  ISETP.GE.AND P0, PT, R5, UR9, PT ;  /* 0x0000000905007c0c */ /* 0x002fda000bf06270 */
[----:B------:R-:W-:Y:S05]  /*0660*/  @P0 BRA `(.L_x_7) ;  /* 0x0000000400140947 */ /* 0x000fea0003800000 */
[----:B------:R-:W1:Y:S01]  /*0670*/  I2F.U32.RP R11, R4 ;  /* 0x00000004000b7306 */ /* 0x000e620000209000 */
[----:B0-----:R-:W-:Y:S01]  /*0680*/  IMAD.IADD R10, R5, 0x1, R4 ;  /* 0x00000001050a7824 */ /* 0x001fe200078e0204 */
[----:B------:R-:W-:Y:S01]  /*0690*/  ISETP.NE.U32.AND P2, PT, R4, RZ, PT ;  /* 0x000000ff0400720c */ /* 0x000fe20003f45070 */
[----:B------:R-:W-:Y:S01]  /*06a0*/  BSSY.RECONVERGENT B1, `(.L_x_8) ;  /* 0x000002a000017945 */ /* 0x000fe20003800200 */
[----:B------:R-:W-:Y:S02]  /*06b0*/  IMAD.MOV.U32 R15, RZ, RZ, R5 ;  /* 0x000000ffff0f7224 */ /* 0x000fe400078e0005 */
[C---:B------:R-:W-:Y:S02]  /*06c0*/  ISETP.GE.AND P0, PT, R10.reuse, UR9, PT ;  /* 0x000000090a007c0c */ /* 0x040fe4000bf06270 */
[----:B------:R-:W-:Y:S02]  /*06d0*/  VIMNMX R8, PT, PT, R10, UR9, !PT ;  /* 0x000000090a087c48 */ /* 0x000fe4000ffe0100 */
[----:B------:R-:W-:Y:S01]  /*06e0*/  SEL R9, RZ, 0x1, P0 ;  /* 0x00000001ff097807 */ /* 0x000fe20000000000 */
[----:B-1----:R-:W0:Y:S02]  /*06f0*/  MUFU.RCP R11, R11 ;  /* 0x0000000b000b7308 */ /* 0x002e240000001000 */
[----:B0-----:R-:W-:-:S06]  /*0700*/  VIADD R6, R11, 0xffffffe ;  /* 0x0ffffffe0b067836 */ /* 0x001fcc0000000000 */
[----:B------:R0:W1:Y:S02]  /*0710*/  F2I.FTZ.U32.TRUNC.NTZ R7, R6 ;  /* 0x0000000600077305 */ /* 0x000064000021f000 */
[----:B0-----:R-:W-:Y:S02]  /*0720*/  IMAD.MOV.U32 R6, RZ, RZ, RZ ;  /* 0x000000ffff067224 */ /* 0x001fe400078e00ff */
[----:B-1----:R-:W-:-:S04]  /*0730*/  IMAD.MOV R13, RZ, RZ, -R7 ;  /* 0x000000ffff0d7224 */ /* 0x002fc800078e0a07 */
[----:B------:R-:W-:-:S04]  /*0740*/  IMAD R13, R13, R4, RZ ;  /* 0x000000040d0d7224 */ /* 0x000fc800078e02ff */
[----:B------:R-:W-:Y:S01]  /*0750*/  IMAD.HI.U32 R12, R7, R13, R6 ;  /* 0x0000000d070c7227 */ /* 0x000fe200078e0006 */
[----:B------:R-:W-:-:S05]  /*0760*/  IADD3 R7, PT, PT, R8, -R10, -R9 ;  /* 0x8000000a08077210 */ /* 0x000fca0007ffe809 */
[----:B------:R-:W-:-:S04]  /*0770*/  IMAD.HI.U32 R6, R12, R7, RZ ;  /* 0x000000070c067227 */ /* 0x000fc800078e00ff */
[----:B------:R-:W-:-:S04]  /*0780*/  IMAD.MOV R8, RZ, RZ, -R6 ;  /* 0x000000ffff087224 */ /* 0x000fc800078e0a06 */
[----:B------:R-:W-:-:S05]  /*0790*/  IMAD R7, R4, R8, R7 ;  /* 0x0000000804077224 */ /* 0x000fca00078e0207 */
[----:B------:R-:W-:-:S13]  /*07a0*/  ISETP.GE.U32.AND P0, PT, R7, R4, PT ;  /* 0x000000040700720c */ /* 0x000fda0003f06070 */
[----:B------:R-:W-:Y:S01]  /*07b0*/  @P0 IADD3 R7, PT, PT, R7, -R4, RZ ;  /* 0x8000000407070210 */ /* 0x000fe20007ffe0ff */
[----:B------:R-:W-:-:S03]  /*07c0*/  @P0 VIADD R6, R6, 0x1 ;  /* 0x0000000106060836 */ /* 0x000fc60000000000 */
[----:B------:R-:W-:-:S13]  /*07d0*/  ISETP.GE.U32.AND P1, PT, R7, R4, PT ;  /* 0x000000040700720c */ /* 0x000fda0003f26070 */
[----:B------:R-:W-:Y:S01]  /*07e0*/  @P1 VIADD R6, R6, 0x1 ;  /* 0x0000000106061836 */ /* 0x000fe20000000000 */
[----:B------:R-:W-:-:S05]  /*07f0*/  @!P2 LOP3.LUT R6, RZ, R4, RZ, 0x33, !PT ;  /* 0x00000004ff06a212 */ /* 0x000fca00078e33ff */
[----:B------:R-:W-:-:S05]  /*0800*/  IMAD.IADD R6, R9, 0x1, R6 ;  /* 0x0000000109067824 */ /* 0x000fca00078e0206 */
[C---:B------:R-:W-:Y:S02]  /*0810*/  LOP3.LUT R7, R6.reuse, 0x3, RZ, 0xc0, !PT ;  /* 0x0000000306077812 */ /* 0x040fe400078ec0ff */
[----:B------:R-:W-:Y:S02]  /*0820*/  ISETP.GE.U32.AND P1, PT, R6, 0x3, PT ;  /* 0x000000030600780c */ /* 0x000fe40003f26070 */
[----:B------:R-:W-:-:S13]  /*0830*/  ISETP.NE.AND P0, PT, R7, 0x3, PT ;  /* 0x000000030700780c */ /* 0x000fda0003f05270 */
[----:B------:R-:W-:Y:S05]  /*0840*/  @!P0 BRA `(.L_x_9) ;  /* 0x00000000003c8947 */ /* 0x000fea0003800000 */
[----:B------:R-:W-:Y:S01]  /*0850*/  VIADD R6, R6, 0x1 ;  /* 0x0000000106067836 */ /* 0x000fe20000000000 */
[C---:B------:R-:W-:Y:S02]  /*0860*/  LEA R8, R5.reuse, UR4, 0x2 ;  /* 0x0000000405087c11 */ /* 0x040fe4000f8e10ff */
[----:B------:R-:W-:Y:S02]  /*0870*/  MOV R15, R5 ;  /* 0x00000005000f7202 */ /* 0x000fe40000000f00 */
[----:B------:R-:W-:Y:S01]  /*0880*/  LOP3.LUT R9, R6, 0x3, RZ, 0xc0, !PT ;  /* 0x0000000306097812 */ /* 0x000fe200078ec0ff */
[----:B-----5:R-:W-:-:S04]  /*0890*/  IMAD.WIDE.U32 R6, R5, 0x4, R2 ;  /* 0x0000000405067825 */ /* 0x020fc800078e0002 */
[----:B------:R-:W-:Y:S02]  /*08a0*/  VIADD R11, R8, UR5 ;  /* 0x00000005080b7c36 */ /* 0x000fe40008000000 */
[----:B------:R-:W-:-:S07]  /*08b0*/  IMAD.MOV R9, RZ, RZ, -R9 ;  /* 0x000000ffff097224 */ /* 0x000fce00078e0a09 */
.L_x_10:
        /* <DEDUP_REMOVED lines=8> */
.L_x_9:
[----:B------:R-:W-:Y:S05]  /*0940*/  BSYNC.RECONVERGENT B1 ;  /* 0x0000000000017941 */ /* 0x000fea0003800200 */
.L_x_8:
[----:B------:R-:W-:Y:S05]  /*0950*/  @!P1 BRA `(.L_x_7) ;  /* 0x0000000000589947 */ /* 0x000fea0003800000 */
.L_x_11:
[C---:B------:R-:W-:Y:S01]  /*0960*/  IADD3 R9, PT, PT, R15.reuse, R4, RZ ;  /* 0x000000040f097210 */ /* 0x040fe20007ffe0ff */
[----:B-1---5:R-:W-:-:S04]  /*0970*/  IMAD.WIDE.U32 R6, R15, 0x4, R2 ;  /* 0x000000040f067825 */ /* 0x022fc800078e0002 */
[C---:B------:R-:W-:Y:S02]  /*0980*/  IMAD.IADD R11, R9.reuse, 0x1, R4 ;  /* 0x00000001090b7824 */ /* 0x040fe400078e0204 */
[----:B------:R-:W-:Y:S01]  /*0990*/  IMAD.WIDE.U32 R8, R9, 0x4, R2 ;  /* 0x0000000409087825 */ /* 0x000fe200078e0002 */
[----:B------:R-:W2:Y:S03]  /*09a0*/  LDG.E R6, desc[UR10][R6.64] ;  /* 0x0000000a06067981 */ /* 0x000ea6000c1e1900 */
[C---:B------:R-:W-:Y:S02]  /*09b0*/  IMAD.IADD R23, R11.reuse, 0x1, R4 ;  /* 0x000000010b177824 */ /* 0x040fe400078e0204 */
[--C-:B------:R-:W-:Y:S01]  /*09c0*/  IMAD.WIDE.U32 R10, R11, 0x4, R2.reuse ;  /* 0x000000040b0a7825 */ /* 0x100fe200078e0002 */
[----:B------:R-:W3:Y:S03]  /*09d0*/  LDG.E R8, desc[UR10][R8.64] ;  /* 0x0000000a08087981 */ /* 0x000ee6000c1e1900 */
[----:B------:R-:W-:-:S02]  /*09e0*/  IMAD.WIDE.U32 R12, R23, 0x4, R2 ;  /* 0x00000004170c7825 */ /* 0x000fc400078e0002 */
[----:B------:R-:W4:Y:S04]  /*09f0*/  LDG.E R10, desc[UR10][R10.64] ;  /* 0x0000000a0a0a7981 */ /* 0x000f28000c1e1900 */
[----:B------:R-:W4:Y:S01]  /*0a00*/  LDG.E R12, desc[UR10][R12.64] ;  /* 0x0000000a0c0c7981 */ /* 0x000f22000c1e1900 */
[----:B------:R-:W-:-:S05]  /*0a10*/  LEA R17, R15, UR8, 0x2 ;  /* 0x000000080f117c11 */ /* 0x000fca000f8e10ff */
        /* <DEDUP_REMOVED lines=10> */
.L_x_7:
[----:B------:R-:W-:Y:S05]  /*0ac0*/  BSYNC.RECONVERGENT B0 ;  /* 0x0000000000007941 */ /* 0x000fea0003800200 */
.L_x_6:
[----:B01----:R-:W0:Y:S08]  /*0ad0*/  LDC.64 R10, c[0x3][0x18] ;  /* 0x00c00600ff0a7b82 */ /* 0x003e300000000a00 */
[----:B------:R-:W1:Y:S01]  /*0ae0*/  LDC.64 R12, c[0x3][0x10] ;  /* 0x00c00400ff0c7b82 */ /* 0x000e620000000a00 */
[----:B0-----:R-:W-:-:S05]  /*0af0*/  IMAD.WIDE.U32 R10, R5, 0x4, R10 ;  /* 0x00000004050a7825 */ /* 0x001fca00078e000a */
[----:B------:R-:W2:Y:S01]  /*0b00*/  LDG.E R6, desc[UR10][R10.64] ;  /* 0x0000000a0a067981 */ /* 0x000ea2000c1e1900 */
[----:B-1----:R-:W-:-:S05]  /*0b10*/  IMAD.WIDE.U32 R12, R5, 0x4, R12 ;  /* 0x00000004050c7825 */ /* 0x002fca00078e000c */
[----:B------:R0:W5:Y:S01]  /*0b20*/  LDG.E R4, desc[UR10][R12.64] ;  /* 0x0000000a0c047981 */ /* 0x000162000c1e1900 */
[----:B------:R-:W-:Y:S01]  /*0b30*/  IMAD.MOV.U32 R8, RZ, RZ, RZ ;  /* 0x000000ffff087224 */ /* 0x000fe200078e00ff */
[----:B------:R-:W-:Y:S01]  /*0b40*/  BAR.SYNC.DEFER_BLOCKING 0x0 ;  /* 0x0000000000007b1d */ /* 0x000fe20000010000 */
[----:B0-2---:R-:W-:-:S07]  /*0b50*/  LEA R6, R6, UR5, 0x2 ;  /* 0x0000000506067c11 */ /* 0x005fce000f8e10ff */
.L_x_23:
[----:B------:R-:W-:Y:S01]  /*0b60*/  ISETP.NE.AND P0, PT, R8, RZ, PT ;  /* 0x000000ff0800720c */ /* 0x000fe20003f05270 */
[----:B------:R-:W-:Y:S01]  /*0b70*/  BSSY.RECONVERGENT B0, `(.L_x_12) ;  /* 0x000003d000007945 */ /* 0x000fe20003800200 */
[----:B------:R-:W-:-:S11]  /*0b80*/  IMAD.MOV.U32 R8, RZ, RZ, 0x1 ;  /* 0x00000001ff087424 */ /* 0x000fd600078e00ff */
[----:B------:R-:W-:Y:S05]  /*0b90*/  @P0 BRA `(.L_x_13) ;  /* 0x0000000000e80947 */ /* 0x000fea0003800000 */
[----:B-----5:R-:W-:Y:S01]  /*0ba0*/  ISETP.GE.AND P1, PT, R4, 0x1, PT ;  /* 0x000000010400780c */ /* 0x020fe20003f26270 */
[----:B------:R-:W-:Y:S01]  /*0bb0*/  BSSY.RECONVERGENT B1, `(.L_x_14) ;  /* 0x000002a000017945 */ /* 0x000fe20003800200 */
[----:B------:R-:W-:Y:S01]  /*0bc0*/  PLOP3.LUT P0, PT, PT, PT, PT, 0x8, 0x80 ;  /* 0x000000000080781c */ /* 0x000fe20003f0e170 */
[----:B------:R-:W-:-:S10]  /*0bd0*/  IMAD.MOV.U32 R8, RZ, RZ, RZ ;  /* 0x000000ffff087224 */ /* 0x000fd400078e00ff */
[----:B------:R-:W-:Y:S05]  /*0be0*/  @!P1 BRA `(.L_x_15) ;  /* 0x0000000000989947 */ /* 0x000fea0003800000 */
[----:B------:R-:W-:Y:S01]  /*0bf0*/  BSSY.RECONVERGENT B2, `(.L_x_16) ;  /* 0x0000024000027945 */ /* 0x000fe20003800200 */
[----:B------:R-:W-:Y:S02]  /*0c00*/  IMAD.MOV.U32 R7, RZ, RZ, RZ ;  /* 0x000000ffff077224 */ /* 0x000fe400078e00ff */
[----:B------:R-:W-:-:S07]  /*0c10*/  IMAD.MOV.U32 R9, RZ, RZ, RZ ;  /* 0x000000ffff097224 */ /* 0x000fce00078e00ff */
.L_x_21:
[----:B------:R-:W-:Y:S01]  /*0c20*/  LEA R10, R7, R6, 0x2 ;  /* 0x00000006070a7211 */ /* 0x000fe200078e10ff */
[----:B------:R-:W-:Y:S05]  /*0c30*/  BSSY.RELIABLE B3, `(.L_x_17) ;  /* 0x000001a000037945 */ /* 0x000fea0003800100 */
[----:B------:R-:W0:Y:S02]  /*0c40*/  LDS R10, [R10] ;  /* 0x000000000a0a7984 */ /* 0x000e240000000800 */
[----:B0-----:R-:W-:-:S13]  /*0c50*/  ISETP.GE.AND P0, PT, R10, 0x1, PT ;  /* 0x000000010a00780c */ /* 0x001fda0003f06270 */
[C---:B------:R-:W-:Y:S01]  /*0c60*/  @!P0 IMAD.SHL.U32 R8, R10.reuse, 0x4, RZ ;  /* 0x000000040a088824 */ /* 0x040fe200078e00ff */
[----:B------:R-:W-:-:S04]  /*0c70*/  @P0 LEA R11, R10, UR8, 0x2 ;  /* 0x000000080a0b0c11 */ /* 0x000fc8000f8e10ff */
[----:B------:R-:W-:Y:S02]  /*0c80*/  @!P0 LOP3.LUT R12, R8, 0xfffffffc, RZ, 0x3c, !PT ;  /* 0xfffffffc080c8812 */ /* 0x000fe400078e3cff */
[----:B------:R-:W-:Y:S04]  /*0c90*/  @P0 LDS R8, [R11+-0x4] ;  /* 0xfffffc000b080984 */ /* 0x000fe80000000800 */
[----:B------:R-:W0:Y:S02]  /*0ca0*/  @!P0 LDS R12, [R12+UR8] ;  /* 0x000000080c0c8984 */ /* 0x000e240008000800 */
[C---:B0-----:R-:W-:Y:S02]  /*0cb0*/  @!P0 ISETP.NE.AND P1, PT, R12.reuse, 0x2, PT ;  /* 0x000000020c00880c */ /* 0x041fe40003f25270 */
[----:B------:R-:W-:-:S02]  /*0cc0*/  @!P0 ISETP.NE.AND P2, PT, R12, 0x1, PT ;  /* 0x000000010c00880c */ /* 0x000fc40003f45270 */
[----:B------:R-:W-:-:S04]  /*0cd0*/  @!P0 SEL R13, RZ, 0x1, P1 ;  /* 0x00000001ff0d8807 */ /* 0x000fc80000800000 */
[----:B------:R-:W-:-:S04]  /*0ce0*/  @!P0 SEL R8, R13, 0x2, P2 ;  /* 0x000000020d088807 */ /* 0x000fc80001000000 */
[----:B------:R-:W-:-:S13]  /*0cf0*/  ISETP.NE.AND P0, PT, R8, RZ, PT ;  /* 0x000000ff0800720c */ /* 0x000fda0003f05270 */
[----:B------:R-:W-:Y:S05]  /*0d00*/  @!P0 BRA `(.L_x_18) ;  /* 0x0000000000148947 */ /* 0x000fea0003800000 */
[----:B------:R-:W-:Y:S02]  /*0d10*/  ISETP.NE.AND P1, PT, R8, 0x1, PT ;  /* 0x000000010800780c */ /* 0x000fe40003f25270 */
[----:B------:R-:W-:-:S11]  /*0d20*/  PLOP3.LUT P0, PT, PT, PT, PT, 0x8, 0x80 ;  /* 0x000000000080781c */ /* 0x000fd60003f0e170 */
[----:B------:R-:W-:Y:S05]  /*0d30*/  @!P1 BREAK.RELIABLE B3 ;  /* 0x0000000000039942 */ /* 0x000fea0003800100 */
[----:B------:R-:W-:Y:S05]  /*0d40*/  @!P1 BRA `(.L_x_19) ;  /* 0x0000000000389947 */ /* 0x000fea0003800000 */
[----:B------:R-:W-:Y:S05]  /*0d50*/  BRA `(.L_x_20) ;  /* 0x00000000001c7947 */ /* 0x000fea0003800000 */
.L_x_18:
[C---:B------:R-:W-:Y:S01]  /*0d60*/  ISETP.GT.AND P1, PT, R9.reuse, RZ, PT ;  /* 0x000000ff0900720c */ /* 0x040fe20003f24270 */
[----:B------:R-:W-:Y:S01]  /*0d70*/  VIADD R9, R9, 0x1 ;  /* 0x0000000109097836 */ /* 0x000fe20000000000 */
[----:B------:R-:W-:Y:S01]  /*0d80*/  PLOP3.LUT P0, PT, PT, PT, PT, 0x80, 0x8 ;  /* 0x000000000008781c */ /* 0x000fe20003f0f070 */
[----:B------:R-:W-:Y:S02]  /*0d90*/  IMAD.MOV.U32 R14, RZ, RZ, R10 ;  /* 0x000000ffff0e7224 */ /* 0x000fe400078e000a */
[----:B------:R-:W-:-:S08]  /*0da0*/  IMAD.MOV.U32 R8, RZ, RZ, RZ ;  /* 0x000000ffff087224 */ /* 0x000fd000078e00ff */
[----:B------:R-:W-:Y:S05]  /*0db0*/  @P1 BREAK.RELIABLE B3 ;  /* 0x0000000000031942 */ /* 0x000fea0003800100 */
[----:B------:R-:W-:Y:S05]  /*0dc0*/  @P1 BRA `(.L_x_19) ;  /* 0x0000000000181947 */ /* 0x000fea0003800000 */
.L_x_20:
[----:B------:R-:W-:Y:S05]  /*0dd0*/  BSYNC.RELIABLE B3 ;  /* 0x0000000000037941 */ /* 0x000fea0003800100 */
.L_x_17:
[----:B------:R-:W-:-:S05]  /*0de0*/  VIADD R7, R7, 0x1 ;  /* 0x0000000107077836 */ /* 0x000fca0000000000 */
[----:B------:R-:W-:-:S13]  /*0df0*/  ISETP.NE.AND P0, PT, R7, R4, PT ;  /* 0x000000040700720c */ /* 0x000fda0003f05270 */
[----:B------:R-:W-:Y:S05]  /*0e00*/  @P0 BRA `(.L_x_21) ;  /* 0xfffffffc00840947 */ /* 0x000fea000383ffff */
[----:B------:R-:W-:Y:S01]  /*0e10*/  HFMA2 R8, -RZ, RZ, 0, 0 ;  /* 0x00000000ff087431 */ /* 0x000fe200000001ff */
[----:B------:R-:W-:-:S13]  /*0e20*/  PLOP3.LUT P0, PT, PT, PT, PT, 0x80, 0x8 ;  /* 0x000000000008781c */ /* 0x000fda0003f0f070 */
.L_x_19:
[----:B------:R-:W-:Y:S05]  /*0e30*/  BSYNC.RECONVERGENT B2 ;  /* 0x0000000000027941 */ /* 0x000fea0003800200 */
.L_x_16:
[----:B------:R-:W-:-:S13]  /*0e40*/  ISETP.EQ.AND P0, PT, R9, 0x1, P0 ;  /* 0x000000010900780c */ /* 0x000fda0000702270 */
.L_x_15:
[----:B------:R-:W-:Y:S05]  /*0e50*/  BSYNC.RECONVERGENT B1 ;  /* 0x0000000000017941 */ /* 0x000fea0003800200 */
.L_x_14:
[----:B------:R-:W-:Y:S05]  /*0e60*/  @!P0 BRA `(.L_x_13) ;  /* 0x0000000000348947 */ /* 0x000fea0003800000 */
[----:B------:R-:W0:Y:S01]  /*0e70*/  S2UR UR7, SR_CgaCtaId ;  /* 0x00000000000779c3 */ /* 0x000e220000008800 */
[----:B------:R-:W-:Y:S01]  /*0e80*/  ISETP.GE.AND P0, PT, R14, 0x1, PT ;  /* 0x000000010e00780c */ /* 0x000fe20003f06270 */
[----:B------:R-:W-:Y:S01]  /*0e90*/  UMOV UR6, 0x400 ;  /* 0x0000040000067882 */ /* 0x000fe20000000000 */
[----:B------:R-:W-:-:S11]  /*0ea0*/  IMAD.MOV.U32 R10, RZ, RZ, 0x1 ;  /* 0x00000001ff0a7424 */ /* 0x000fd600078e00ff */
[C---:B------:R-:W-:Y:S01]  /*0eb0*/  @!P0 IMAD.SHL.U32 R8, R14.reuse, 0x4, RZ ;  /* 0x000000040e088824 */ /* 0x040fe200078e00ff */
[----:B------:R-:W-:Y:S01]  /*0ec0*/  @P0 LEA R7, R14, UR8, 0x2 ;  /* 0x000000080e070c11 */ /* 0x000fe2000f8e10ff */
[----:B------:R-:W-:-:S03]  /*0ed0*/  @!P0 IMAD.MOV.U32 R12, RZ, RZ, 0x2 ;  /* 0x00000002ff0c8424 */ /* 0x000fc600078e00ff */
[----:B------:R-:W-:Y:S01]  /*0ee0*/  @!P0 LOP3.LUT R9, R8, 0xfffffffc, RZ, 0x3c, !PT ;  /* 0xfffffffc08098812 */ /* 0x000fe200078e3cff */
[----:B------:R1:W-:Y:S01]  /*0ef0*/  @P0 STS [R7+-0x4], R10 ;  /* 0xfffffc0a07000388 */ /* 0x0003e20000000800 */
[----:B------:R-:W-:Y:S01]  /*0f00*/  IMAD.MOV.U32 R8, RZ, RZ, RZ ;  /* 0x000000ffff087224 */ /* 0x000fe200078e00ff */
[----:B0-----:R-:W-:Y:S02]  /*0f10*/  ULEA UR6, UR7, UR6, 0x18 ;  /* 0x0000000607067291 */ /* 0x001fe4000f8ec0ff */
[----:B------:R1:W-:Y:S07]  /*0f20*/  @!P0 STS [R9+UR8], R12 ;  /* 0x0000000c09008988 */ /* 0x0003ee0008000808 */
[----:B------:R1:W-:Y:S03]  /*0f30*/  STS [UR6], R10 ;  /* 0x0000000aff007988 */ /* 0x0003e60008000806 */
.L_x_13:
[----:B------:R-:W-:Y:S05]  /*0f40*/  BSYNC.RECONVERGENT B0 ;  /* 0x0000000000007941 */ /* 0x000fea0003800200 */
.L_x_12:
[----:B------:R-:W-:Y:S05]  /*0f50*/  WARPSYNC.ALL ;  /* 0x0000000000007948 */ /* 0x000fea0003800000 */
[----:B------:R-:W0:Y:S08]  /*0f60*/  S2UR UR7, SR_CgaCtaId ;  /* 0x00000000000779c3 */ /* 0x000e300000008800 */
[----:B------:R-:W-:Y:S06]  /*0f70*/  BAR.SYNC.DEFER_BLOCKING 0x0 ;  /* 0x0000000000007b1d */ /* 0x000fec0000010000 */
[----:B------:R-:W-:-:S02]  /*0f80*/  UMOV UR6, 0x400 ;  /* 0x0000040000067882 */ /* 0x000fc40000000000 */
[----:B0-----:R-:W-:-:S09]  /*0f90*/  ULEA UR6, UR7, UR6, 0x18 ;  /* 0x0000000607067291 */ /* 0x001fd2000f8ec0ff */
[----:B-1----:R-:W0:Y:S02]  /*0fa0*/  LDS R7, [UR6] ;  /* 0x00000006ff077984 */ /* 0x002e240008000800 */
[----:B0-----:R-:W-:-:S13]  /*0fb0*/  ISETP.NE.AND P0, PT, R7, RZ, PT ;  /* 0x000000ff0700720c */ /* 0x001fda0003f05270 */
[----:B------:R-:W-:Y:S05]  /*0fc0*/  @!P0 BRA `(.L_x_22) ;  /* 0x0000000000108947 */ /* 0x000fea0003800000 */
[----:B------:R-:W-:-:S13]  /*0fd0*/  ISETP.NE.AND P0, PT, R5, RZ, PT ;  /* 0x000000ff0500720c */ /* 0x000fda0003f05270 */
[----:B------:R-:W-:Y:S01]  /*0fe0*/  @!P0 STS [UR6], RZ ;  /* 0x000000ffff008988 */ /* 0x000fe20008000806 */
[----:B------:R-:W-:Y:S06]  /*0ff0*/  BAR.SYNC.DEFER_BLOCKING 0x0 ;  /* 0x0000000000007b1d */ /* 0x000fec0000010000 */
[----:B------:R-:W-:Y:S05]  /*1000*/  BRA `(.L_x_23) ;  /* 0xfffffff800d47947 */ /* 0x000fea000383ffff */
.L_x_22:
[----:B-----5:R-:W-:Y:S01]  /*1010*/  ISETP.GE.AND P2, PT, R4, 0x1, PT ;  /* 0x000000010400780c */ /* 0x020fe20003f46270 */
[----:B------:R-:W-:Y:S01]  /*1020*/  BSSY.RECONVERGENT B0, `(.L_x_24) ;  /* 0x0000028000007945 */ /* 0x000fe20003800200 */
[----:B------:R-:W-:Y:S01]  /*1030*/  PLOP3.LUT P0, PT, PT, PT, PT, 0x80, 0x8 ;  /* 0x000000000008781c */ /* 0x000fe20003f0f070 */
[----:B------:R-:W-:Y:S01]  /*1040*/  IMAD.MOV.U32 R7, RZ, RZ, -0x2 ;  /* 0xfffffffeff077424 */ /* 0x000fe200078e00ff */
[----:B------:R-:W-:Y:S01]  /*1050*/  PLOP3.LUT P1, PT, PT, PT, PT, 0x8, 0x80 ;  /* 0x000000000080781c */ /* 0x000fe20003f2e170 */
[----:B------:R-:W-:Y:S01]  /*1060*/  IMAD.MOV.U32 R10, RZ, RZ, R8 ;  /* 0x000000ffff0a7224 */ /* 0x000fe200078e0008 */
[----:B------:R-:W-:Y:S01]  /*1070*/  MOV R9, 0xffffffff ;  /* 0xffffffff00097802 */ /* 0x000fe20000000f00 */
[----:B------:R-:W-:-:S06]  /*1080*/  IMAD.MOV.U32 R11, RZ, RZ, 0x1 ;  /* 0x00000001ff0b7424 */ /* 0x000fcc00078e00ff */
[----:B------:R-:W-:Y:S05]  /*1090*/  @!P2 BRA `(.L_x_25) ;  /* 0x000000000080a947 */ /* 0x000fea0003800000 */
[----:B------:R-:W-:-:S07]  /*10a0*/  IMAD.MOV.U32 R13, RZ, RZ, RZ ;  /* 0x000000ffff0d7224 */ /* 0x000fce00078e00ff */
.L_x_27:
[----:B------:R-:W-:-:S05]  /*10b0*/  IMAD R11, R13, 0x4, R6 ;  /* 0x000000040d0b7824 */ /* 0x000fca00078e0206 */
[----:B------:R0:W1:Y:S02]  /*10c0*/  LDS R16, [R11] ;  /* 0x000000000b107984 */ /* 0x0000640000000800 */
[----:B0-----:R-:W-:Y:S01]  /*10d0*/  HFMA2 R11, -RZ, RZ, 0, 0 ;  /* 0x00000000ff0b7431 */ /* 0x001fe200000001ff */
[----:B-1----:R-:W-:-:S13]  /*10e0*/  ISETP.GE.AND P0, PT, R16, 0x1, PT ;  /* 0x000000011000780c */ /* 0x002fda0003f06270 */
[C---:B------:R-:W-:Y:S01]  /*10f0*/  @!P0 IMAD.SHL.U32 R10, R16.reuse, 0x4, RZ ;  /* 0x00000004100a8824 */ /* 0x040fe200078e00ff */
[----:B------:R-:W-:-:S04]  /*1100*/  @P0 LEA R12, R16, UR8, 0x2 ;  /* 0x00000008100c0c11 */ /* 0x000fc8000f8e10ff */
[----:B------:R-:W-:Y:S02]  /*1110*/  @!P0 LOP3.LUT R14, R10, 0xfffffffc, RZ, 0x3c, !PT ;  /* 0xfffffffc0a0e8812 */ /* 0x000fe400078e3cff */
[----:B------:R-:W-:Y:S04]  /*1120*/  @P0 LDS R10, [R12+-0x4] ;  /* 0xfffffc000c0a0984 */ /* 0x000fe80000000800 */
[----:B------:R-:W0:Y:S02]  /*1130*/  @!P0 LDS R14, [R14+UR8] ;  /* 0x000000080e0e8984 */ /* 0x000e240008000800 */
[C---:B0-----:R-:W-:Y:S02]  /*1140*/  @!P0 ISETP.NE.AND P1, PT, R14.reuse, 0x2, PT ;  /* 0x000000020e00880c */ /* 0x041fe40003f25270 */
[----:B------:R-:W-:-:S02]  /*1150*/  @!P0 ISETP.NE.AND P2, PT, R14, 0x1, PT ;  /* 0x000000010e00880c */ /* 0x000fc40003f45270 */
[----:B------:R-:W-:Y:S02]  /*1160*/  @!P0 SEL R15, RZ, 0x1, P1 ;  /* 0x00000001ff0f8807 */ /* 0x000fe40000800000 */
[----:B------:R-:W-:Y:S02]  /*1170*/  PLOP3.LUT P1, PT, PT, PT, PT, 0x80, 0x8 ;  /* 0x000000000008781c */ /* 0x000fe40003f2f070 */
[----:B------:R-:W-:Y:S02]  /*1180*/  @!P0 SEL R10, R15, 0x2, P2 ;  /* 0x000000020f0a8807 */ /* 0x000fe40001000000 */
[----:B------:R-:W-:Y:S02]  /*1190*/  PLOP3.LUT P0, PT, PT, PT, PT, 0x80, 0x8 ;  /* 0x000000000008781c */ /* 0x000fe40003f0f070 */
[----:B------:R-:W-:-:S13]  /*11a0*/  ISETP.NE.AND P2, PT, R10, 0x1, PT ;  /* 0x000000010a00780c */ /* 0x000fda0003f45270 */
[----:B------:R-:W-:Y:S05]  /*11b0*/  @!P2 BRA `(.L_x_25) ;  /* 0x000000000038a947 */ /* 0x000fea0003800000 */
[----:B------:R-:W-:-:S13]  /*11c0*/  ISETP.NE.AND P1, PT, R10, RZ, PT ;  /* 0x000000ff0a00720c */ /* 0x000fda0003f25270 */
[----:B------:R-:W-:Y:S05]  /*11d0*/  @!P1 BRA `(.L_x_26) ;  /* 0x00000000001c9947 */ /* 0x000fea0003800000 */
[----:B------:R-:W-:-:S05]  /*11e0*/  VIADD R13, R13, 0x1 ;  /* 0x000000010d0d7836 */ /* 0x000fca0000000000 */
[----:B------:R-:W-:-:S13]  /*11f0*/  ISETP.NE.AND P1, PT, R13, R4, PT ;  /* 0x000000040d00720c */ /* 0x000fda0003f25270 */
[----:B------:R-:W-:Y:S05]  /*1200*/  @P1 BRA `(.L_x_27) ;  /* 0xfffffffc00a81947 */ /* 0x000fea000383ffff */
[----:B------:R-:W-:Y:S01]  /*1210*/  PLOP3.LUT P1, PT, PT, PT, PT, 0x8, 0x80 ;  /* 0x000000000080781c */ /* 0x000fe20003f2e170 */
[----:B------:R-:W-:Y:S02]  /*1220*/  IMAD.MOV.U32 R10, RZ, RZ, R8 ;  /* 0x000000ffff0a7224 */ /* 0x000fe400078e0008 */
[----:B------:R-:W-:Y:S01]  /*1230*/  IMAD.MOV.U32 R11, RZ, RZ, 0x1 ;  /* 0x00000001ff0b7424 */ /* 0x000fe200078e00ff */
[----:B------:R-:W-:Y:S09]  /*1240*/  BRA `(.L_x_25) ;  /* 0x0000000000147947 */ /* 0x000ff20003800000 */
.L_x_26:
[----:B------:R-:W-:Y:S01]  /*1250*/  IABS R9, R16 ;  /* 0x0000001000097213 */ /* 0x000fe20000000000 */
[----:B------:R-:W-:Y:S01]  /*1260*/  IMAD.MOV.U32 R10, RZ, RZ, R8 ;  /* 0x000000ffff0a7224 */ /* 0x000fe200078e0008 */
[----:B------:R-:W-:Y:S02]  /*1270*/  PLOP3.LUT P1, PT, PT, PT, PT, 0x80, 0x8 ;  /* 0x000000000008781c */ /* 0x000fe40003f2f070 */
[----:B------:R-:W-:Y:S01]  /*1280*/  PLOP3.LUT P0, PT, PT, PT, PT, 0x8, 0x80 ;  /* 0x000000000080781c */ /* 0x000fe20003f0e170 */
[----:B------:R-:W-:-:S12]  /*1290*/  IMAD.MOV.U32 R7, RZ, RZ, R9 ;  /* 0x000000ffff077224 */ /* 0x000fd800078e0009 */
.L_x_25:
[----:B------:R-:W-:Y:S05]  /*12a0*/  BSYNC.RECONVERGENT B0 ;  /* 0x0000000000007941 */ /* 0x000fea0003800200 */
.L_x_24:
[C---:B------:R-:W-:Y:S01]  /*12b0*/  ISETP.NE.AND P2, PT, R5.reuse, RZ, PT ;  /* 0x000000ff0500720c */ /* 0x040fe20003f45270 */
[----:B------:R-:W0:Y:S01]  /*12c0*/  LDCU UR9, c[0x3][URZ] ;  /* 0x00c00000ff0977ac */ /* 0x000e220008000800 */
[----:B------:R-:W-:Y:S01]  /*12d0*/  ISETP.NE.AND P4, PT, R5, RZ, PT ;  /* 0x000000ff0500720c */ /* 0x000fe20003f85270 */
[----:B------:R-:W-:Y:S10]  /*12e0*/  BSSY.RECONVERGENT B0, `(.L_x_28) ;  /* 0x0000018000007945 */ /* 0x000ff40003800200 */
[----:B------:R-:W1:Y:S01]  /*12f0*/  @!P2 S2R R13, SR_CgaCtaId ;  /* 0x00000000000da919 */ /* 0x000e620000008800 */
[----:B------:R-:W-:-:S02]  /*1300*/  @!P2 MOV R4, 0x400 ;  /* 0x000004000004a802 */ /* 0x000fc40000000f00 */
[----:B0-----:R-:W-:Y:S02]  /*1310*/  ISETP.GE.AND P3, PT, R5, UR9, PT ;  /* 0x0000000905007c0c */ /* 0x001fe4000bf66270 */
[----:B-1----:R-:W-:-:S05]  /*1320*/  @!P2 LEA R4, R13, R4, 0x18 ;  /* 0x000000040d04a211 */ /* 0x002fca00078ec0ff */
[----:B------:R0:W-:Y:S04]  /*1330*/  @!P2 STS [R4+0x4], R10 ;  /* 0x0000040a0400a388 */ /* 0x0001e80000000800 */
[----:B------:R0:W-:Y:S04]  /*1340*/  @!P2 STS [R4+0x8], R11 ;  /* 0x0000080b0400a388 */ /* 0x0001e80000000800 */
[----:B------:R0:W-:Y:S01]  /*1350*/  @!P2 STS [R4+0xc], R9 ;  /* 0x00000c090400a388 */ /* 0x0001e20000000800 */
[----:B------:R-:W-:Y:S06]  /*1360*/  BAR.SYNC.DEFER_BLOCKING 0x0 ;  /* 0x0000000000007b1d */ /* 0x000fec0000010000 */
[----:B------:R-:W-:Y:S05]  /*1370*/  @!P4 BRA `(.L_x_29) ;  /* 0x000000000038c947 */ /* 0x000fea0003800000 */
[----:B------:R-:W-:Y:S01]  /*1380*/  ISETP.NE.AND P4, PT, R10, RZ, PT ;  /* 0x000000ff0a00720c */ /* 0x000fe20003f85270 */
[----:B0-----:R-:W0:Y:S01]  /*1390*/  @!P1 S2R R9, SR_CgaCtaId ;  /* 0x0000000000099919 */ /* 0x001e220000008800 */
[----:B------:R-:W-:Y:S02]  /*13a0*/  @!P1 MOV R4, 0x400 ;  /* 0x0000040000049802 */ /* 0x000fe40000000f00 */
[----:B------:R-:W-:Y:S01]  /*13b0*/  @!P0 MOV R8, 0x400 ;  /* 0x0000040000088802 */ /* 0x000fe20000000f00 */
[----:B------:R-:W1:Y:S08]  /*13c0*/  @!P0 S2R R13, SR_CgaCtaId ;  /* 0x00000000000d8919 */ /* 0x000e700000008800 */
[----:B------:R-:W2:Y:S01]  /*13d0*/  @!P4 S2R R11, SR_CgaCtaId ;  /* 0x00000000000bc919 */ /* 0x000ea20000008800 */
[----:B------:R-:W-:-:S02]  /*13e0*/  @!P4 MOV R6, 0x400 ;  /* 0x000004000006c802 */ /* 0x000fc40000000f00 */
[----:B0-----:R-:W-:Y:S02]  /*13f0*/  @!P1 LEA R4, R9, R4, 0x18 ;  /* 0x0000000409049211 */ /* 0x001fe400078ec0ff */
[----:B------:R-:W-:Y:S02]  /*1400*/  @!P1 MOV R9, 0x1 ;  /* 0x0000000100099802 */ /* 0x000fe40000000f00 */
[----:B-1----:R-:W-:-:S03]  /*1410*/  @!P0 LEA R8, R13, R8, 0x18 ;  /* 0x000000080d088211 */ /* 0x002fc600078ec0ff */
[----:B------:R1:W-:Y:S01]  /*1420*/  @!P1 STS [R4+0x8], R9 ;  /* 0x0000080904009388 */ /* 0x0003e20000000800 */
[----:B--2---:R-:W-:-:S05]  /*1430*/  @!P4 LEA R6, R11, R6, 0x18 ;  /* 0x000000060b06c211 */ /* 0x004fca00078ec0ff */
[----:B------:R1:W-:Y:S04]  /*1440*/  @!P4 STS [R6+0x4], RZ ;  /* 0x000004ff0600c388 */ /* 0x0003e80000000800 */
[----:B------:R1:W-:Y:S02]  /*1450*/  @!P0 STS [R8+0xc], R7 ;  /* 0x00000c0708008388 */ /* 0x0003e40000000800 */
.L_x_29:
[----:B------:R-:W-:Y:S05]  /*1460*/  BSYNC.RECONVERGENT B0 ;  /* 0x0000000000007941 */ /* 0x000fea0003800200 */
.L_x_28:
[----:B------:R-:W-:Y:S06]  /*1470*/  BAR.SYNC.DEFER_BLOCKING 0x0 ;  /* 0x0000000000007b1d */ /* 0x000fec0000010000 */
[----:B------:R-:W-:Y:S04]  /*1480*/  BSSY.RECONVERGENT B0, `(.L_x_30) ;  /* 0x000000d000007945 */ /* 0x000fe80003800200 */
[----:B------:R-:W-:Y:S05]  /*1490*/  @P2 BRA `(.L_x_31) ;  /* 0x00000000002c2947 */ /* 0x000fea0003800000 */
[----:B------:R-:W2:Y:S01]  /*14a0*/  S2UR UR7, SR_CgaCtaId ;  /* 0x00000000000779c3 */ /* 0x000ea20000008800 */
[----:B------:R-:W-:-:S07]  /*14b0*/  UMOV UR6, 0x400 ;  /* 0x0000040000067882 */ /* 0x000fce0000000000 */
[----:B-1----:R-:W1:Y:S01]  /*14c0*/  LDC.64 R6, c[0x4][0x10] ;  /* 0x01000400ff067b82 */ /* 0x002e620000000a00 */
[----:B--2---:R-:W-:Y:S01]  /*14d0*/  ULEA UR6, UR7, UR6, 0x18 ;  /* 0x0000000607067291 */ /* 0x004fe2000f8ec0ff */
[----:B-1----:R-:W-:-:S08]  /*14e0*/  IMAD.WIDE.U32 R6, R0, 0xc, R6 ;  /* 0x0000000c00067825 */ /* 0x002fd000078e0006 */
[----:B0-----:R-:W0:Y:S04]  /*14f0*/  LDS R9, [UR6+0x4] ;  /* 0x00000406ff097984 */ /* 0x001e280008000800 */
[----:B------:R-:W1:Y:S04]  /*1500*/  LDS R11, [UR6+0x8] ;  /* 0x00000806ff0b7984 */ /* 0x000e680008000800 */
[----:B------:R-:W2:Y:S04]  /*1510*/  LDS R13, [UR6+0xc] ;  /* 0x00000c06ff0d7984 */ /* 0x000ea80008000800 */
[----:B0-----:R3:W-:Y:S04]  /*1520*/  STG.E desc[UR10][R6.64], R9 ;  /* 0x0000000906007986 */ /* 0x0017e8000c10190a */
[----:B-1----:R3:W-:Y:S04]  /*1530*/  STG.E desc[UR10][R6.64+0x4], R11 ;  /* 0x0000040b06007986 */ /* 0x0027e8000c10190a */
[----:B--2---:R3:W-:Y:S02]  /*1540*/  STG.E desc[UR10][R6.64+0x8], R13 ;  /* 0x0000080d06007986 */ /* 0x0047e4000c10190a */
.L_x_31:
[----:B------:R-:W-:Y:S05]  /*1550*/  BSYNC.RECONVERGENT B0 ;  /* 0x0000000000007941 */ /* 0x000fea0003800200 */
.L_x_30:
[----:B------:R-:W-:Y:S05]  /*1560*/  @P3 EXIT ;  /* 0x000000000000394d */ /* 0x000fea0003800000 */
[----:B------:R-:W0:Y:S01]  /*1570*/  LDC R0, c[0x3][0x4] ;  /* 0x00c00100ff007b82 */ /* 0x000e220000000800 */
[----:B------:R-:W-:Y:S01]  /*1580*/  BSSY.RECONVERGENT B0, `(.L_x_32) ;  /* 0x000002b000007945 */ /* 0x000fe20003800200 */
[----:B0-----:R-:W0:Y:S01]  /*1590*/  I2F.U32.RP R10, R0 ;  /* 0x00000000000a7306 */ /* 0x001e220000209000 */
[----:B-1----:R-:W-:Y:S01]  /*15a0*/  IMAD.IADD R4, R5, 0x1, R0 ;  /* 0x0000000105047824 */ /* 0x002fe200078e0200 */
[----:B------:R-:W-:-:S04]  /*15b0*/  ISETP.NE.U32.AND P2, PT, R0, RZ, PT ;  /* 0x000000ff0000720c */ /* 0x000fc80003f45070 */
[C---:B------:R-:W-:Y:S02]  /*15c0*/  ISETP.GE.AND P0, PT, R4.reuse, UR9, PT ;  /* 0x0000000904007c0c */ /* 0x040fe4000bf06270 */
[----:B---3--:R-:W-:Y:S02]  /*15d0*/  VIMNMX R9, PT, PT, R4, UR9, !PT ;  /* 0x0000000904097c48 */ /* 0x008fe4000ffe0100 */
        /* <DEDUP_REMOVED lines=24> */
[C---:B------:R-:W-:Y:S01]  /*1760*/  LEA R9, R5.reuse, UR4, 0x2 ;  /* 0x0000000405097c11 */ /* 0x040fe2000f8e10ff */
[----:B------:R-:W-:-:S03]  /*1770*/  IMAD.WIDE.U32 R6, R5, 0x4, R2 ;  /* 0x0000000405067825 */ /* 0x000fc600078e0002 */
[----:B------:R-:W-:Y:S01]  /*1780*/  LOP3.LUT R4, R4, 0x3, RZ, 0xc0, !PT ;  /* 0x0000000304047812 */ /* 0x000fe200078ec0ff */
[----:B------:R-:W-:-:S03]  /*1790*/  VIADD R9, R9, UR5 ;  /* 0x0000000509097c36 */ /* 0x000fc60008000000 */
[----:B------:R-:W-:-:S07]  /*17a0*/  IADD3 R4, PT, PT, -R4, RZ, RZ ;  /* 0x000000ff04047210 */ /* 0x000fce0007ffe1ff */
.L_x_34:
[----:B------:R0:W1:Y:S01]  /*17b0*/  LDS R11, [R9] ;  /* 0x00000000090b7984 */ /* 0x0000620000000800 */
[----:B------:R-:W-:Y:S02]  /*17c0*/  VIADD R4, R4, 0x1 ;  /* 0x0000000104047836 */ /* 0x000fe40000000000 */
[----:B------:R-:W-:-:S03]  /*17d0*/  IMAD.IADD R5, R5, 0x1, R0 ;  /* 0x0000000105057824 */ /* 0x000fc600078e0200 */
[----:B------:R-:W-:Y:S01]  /*17e0*/  ISETP.NE.AND P0, PT, R4, RZ, PT ;  /* 0x000000ff0400720c */ /* 0x000fe20003f05270 */
[C---:B0-----:R-:W-:Y:S01]  /*17f0*/  IMAD R9, R0.reuse, 0x4, R9 ;  /* 0x0000000400097824 */ /* 0x041fe200078e0209 */
[----:B-1----:R0:W-:Y:S02]  /*1800*/  STG.E desc[UR10][R6.64], R11 ;  /* 0x0000000b06007986 */ /* 0x0021e4000c10190a */
[----:B0-----:R-:W-:-:S09]  /*1810*/  IMAD.WIDE.U32 R6, R0, 0x4, R6 ;  /* 0x0000000400067825 */ /* 0x001fd200078e0006 */
[----:B------:R-:W-:Y:S05]  /*1820*/  @P0 BRA `(.L_x_34) ;  /* 0xfffffffc00e00947 */ /* 0x000fea000383ffff */
.L_x_33:
[----:B------:R-:W-:Y:S05]  /*1830*/  BSYNC.RECONVERGENT B0 ;  /* 0x0000000000007941 */ /* 0x000fea0003800200 */
.L_x_32:
[----:B------:R-:W-:Y:S05]  /*1840*/  @!P1 EXIT ;  /* 0x000000000000994d */ /* 0x000fea0003800000 */
.L_x_35:
[C---:B0-----:R-:W-:Y:S01]  /*1850*/  LEA R15, R5.reuse, UR8, 0x2 ;  /* 0x00000008050f7c11 */ /* 0x041fe2000f8e10ff */
[C---:B------:R-:W-:Y:S02]  /*1860*/  IMAD.IADD R9, R5.reuse, 0x1, R0 ;  /* 0x0000000105097824 */ /* 0x040fe400078e0200 */
[----:B------:R-:W-:-:S04]  /*1870*/  IMAD.WIDE.U32 R6, R5, 0x4, R2 ;  /* 0x0000000405067825 */ /* 0x000fc800078e0002 */
[C---:B------:R-:W-:Y:S02]  /*1880*/  IMAD R17, R0.reuse, 0x4, R15 ;  /* 0x0000000400117824 */ /* 0x040fe400078e020f */
[----:B------:R-:W0:Y:S01]  /*1890*/  LDS R15, [R15] ;  /* 0x000000000f0f7984 */ /* 0x000e220000000800 */
[--C-:B------:R-:W-:Y:S02]  /*18a0*/  IMAD.IADD R11, R9, 0x1, R0.reuse ;  /* 0x00000001090b7824 */ /* 0x100fe400078e0200 */
[C---:B------:R-:W-:Y:S02]  /*18b0*/  IMAD R19, R0.reuse, 0x4, R17 ;  /* 0x0000000400137824 */ /* 0x040fe400078e0211 */
[----:B------:R-:W1:Y:S01]  /*18c0*/  LDS R17, [R17] ;  /* 0x0000000011117984 */ /* 0x000e620000000800 */
[----:B------:R-:W-:Y:S02]  /*18d0*/  IMAD.IADD R21, R11, 0x1, R0 ;  /* 0x000000010b157824 */ /* 0x000fe400078e0200 */
[----:B------:R-:W-:Y:S01]  /*18e0*/  LEA R4, R0, R19, 0x2 ;  /* 0x0000001300047211 */ /* 0x000fe200078e10ff */
[--C-:B------:R-:W-:Y:S01]  /*18f0*/  IMAD.WIDE.U32 R8, R9, 0x4, R2.reuse ;  /* 0x0000000409087825 */ /* 0x100fe200078e0002 */
[----:B------:R-:W2:Y:S03]  /*1900*/  LDS R19, [R19] ;  /* 0x0000000013137984 */ /* 0x000ea60000000800 */
[--C-:B------:R-:W-:Y:S01]  /*1910*/  IMAD.WIDE.U32 R10, R11, 0x4, R2.reuse ;  /* 0x000000040b0a7825 */ /* 0x100fe200078e0002 */
[----:B------:R-:W3:Y:S03]  /*1920*/  LDS R23, [R4] ;  /* 0x0000000004177984 */ /* 0x000ee60000000800 */
[----:B------:R-:W-:-:S04]  /*1930*/  IMAD.WIDE.U32 R12, R21, 0x4, R2 ;  /* 0x00000004150c7825 */ /* 0x000fc800078e0002 */
[----:B------:R-:W-:-:S05]  /*1940*/  IMAD.IADD R5, R21, 0x1, R0 ;  /* 0x0000000115057824 */ /* 0x000fca00078e0200 */
[----:B------:R-:W-:Y:S01]  /*1950*/  ISETP.GE.AND P0, PT, R5, UR9, PT ;  /* 0x0000000905007c0c */ /* 0x000fe2000bf06270 */
[----:B0-----:R0:W-:Y:S04]  /*1960*/  STG.E desc[UR10][R6.64], R15 ;  /* 0x0000000f06007986 */ /* 0x0011e8000c10190a */
[----:B-1----:R0:W-:Y:S04]  /*1970*/  STG.E desc[UR10][R8.64], R17 ;  /* 0x0000001108007986 */ /* 0x0021e8000c10190a */
[----:B--2---:R0:W-:Y:S04]  /*1980*/  STG.E desc[UR10][R10.64], R19 ;  /* 0x000000130a007986 */ /* 0x0041e8000c10190a */
[----:B---3--:R0:W-:Y:S01]  /*1990*/  STG.E desc[UR10][R12.64], R23 ;  /* 0x000000170c007986 */ /* 0x0081e2000c10190a */
[----:B------:R-:W-:Y:S05]  /*19a0*/  @!P0 BRA `(.L_x_35) ;  /* 0xfffffffc00a88947 */ /* 0x000fea000383ffff */
[----:B------:R-:W-:Y:S05]  /*19b0*/  EXIT ;  /* 0x000000000000794d */ /* 0x000fea0003800000 */
.L_x_36:
[----:B------:R-:W-:-:S00]  /*19c0*/  BRA `(.L_x_36) ;  /* 0xfffffffc00fc7947 */ /* 0x000fc0000383ffff */
[----:B------:R-:W-:-:S00]  /*19d0*/  NOP ;  /* 0x0000000000007918 */ /* 0x000fc00000000000 */
        /* <DEDUP_REMOVED lines=10> */
.L_x_37:


//--------------------- .nv.shared._Z17propagateAndCheckv --------------------------
	.section	.nv.shared._Z17propagateAndCheckv,"aw",@nobits
	.sectionflags	@""
	.align	16
.nv.shared._Z17propagateAndCheckv:
	.zero		1040


//--------------------- .nv.shared.reserved.0     --------------------------
	.section	.nv.shared.reserved.0,"aw",@nobits
	.weak		__nv_reservedSMEM_offset_0_alias
	.size		__nv_reservedSMEM_offset_0_alias, 0, 64
	.other		__nv_reservedSMEM_offset_0_alias,@"STO_CUDA_RESERVED_SHARED STV_DEFAULT"
__nv_reservedSMEM_offset_0_alias:
	.zero		0
	.zero		64


//--------------------- .nv.global                --------------------------
	.section	.nv.global,"aw",@nobits
	.align	8
.nv.global:
	.type		instanceAssignments,@object
	.size		instanceAssignments,(checkResults - instanceAssignments)
instanceAssignments:
	.zero		4096
	.type		checkResults,@object
	.size		checkResults,(assignmentArena - checkResults)
checkResults:
	.zero		6144
	.type		assignmentArena,@object
	.size		assignmentArena,(.L_2 - assignmentArena)
assignmentArena:
	.zero		4194304
.L_2:


//--------------------- .nv.constant0._Z17propagateAndCheckv --------------------------
	.section	.nv.constant0._Z17propagateAndCheckv,"a",@progbits
	.sectionflags	@""
	.align	4
.nv.constant0._Z17propagateAndCheckv:
	.zero		896


//--------------------- SYMBOLS --------------------------

	.type		.nv.reservedSmem.offset0,@object
	.size		.nv.reservedSmem.offset0,0x4
	.type		.nv.reservedSmem.cap,@object
	.size		.nv.reservedSmem.cap,0x4
